//
// Generated by NVIDIA NVVM Compiler
//
// Compiler Build ID: CL-36424714
// Cuda compilation tools, release 13.0, V13.0.88
// Based on NVVM 20.0.0
//

.version 9.0
.target sm_100
.address_size 64

	// .globl	_Z6Conv_1PfS_S_S_

.visible .entry _Z6Conv_1PfS_S_S_(
	.param .u64 .ptr .align 1 _Z6Conv_1PfS_S_S__param_0,
	.param .u64 .ptr .align 1 _Z6Conv_1PfS_S_S__param_1,
	.param .u64 .ptr .align 1 _Z6Conv_1PfS_S_S__param_2,
	.param .u64 .ptr .align 1 _Z6Conv_1PfS_S_S__param_3
)
{
	.reg .b32 	%r<9>;
	.reg .b32 	%f<78>;
	.reg .b64 	%rd<17>;

	ld.param.u64 	%rd1, [_Z6Conv_1PfS_S_S__param_0];
	ld.param.u64 	%rd2, [_Z6Conv_1PfS_S_S__param_1];
	ld.param.u64 	%rd3, [_Z6Conv_1PfS_S_S__param_2];
	ld.param.u64 	%rd4, [_Z6Conv_1PfS_S_S__param_3];
	cvta.to.global.u64 	%rd5, %rd1;
	cvta.to.global.u64 	%rd6, %rd3;
	mov.u32 	%r1, %ctaid.x;
	mov.u32 	%r2, %tid.x;
	mov.u32 	%r3, %tid.y;
	mul.lo.s32 	%r4, %r1, 25;
	mad.lo.s32 	%r5, %r2, 28, %r3;
	mul.wide.u32 	%rd7, %r4, 4;
	add.s64 	%rd8, %rd6, %rd7;
	ld.global.f32 	%f1, [%rd8];
	mul.wide.u32 	%rd9, %r5, 4;
	add.s64 	%rd10, %rd5, %rd9;
	ld.global.f32 	%f2, [%rd10];
	fma.rn.f32 	%f3, %f1, %f2, 0f00000000;
	ld.global.f32 	%f4, [%rd8+4];
	ld.global.f32 	%f5, [%rd10+4];
	fma.rn.f32 	%f6, %f4, %f5, %f3;
	ld.global.f32 	%f7, [%rd8+8];
	ld.global.f32 	%f8, [%rd10+8];
	fma.rn.f32 	%f9, %f7, %f8, %f6;
	ld.global.f32 	%f10, [%rd8+12];
	ld.global.f32 	%f11, [%rd10+12];
	fma.rn.f32 	%f12, %f10, %f11, %f9;
	ld.global.f32 	%f13, [%rd8+16];
	ld.global.f32 	%f14, [%rd10+16];
	fma.rn.f32 	%f15, %f13, %f14, %f12;
	ld.global.f32 	%f16, [%rd8+20];
	ld.global.f32 	%f17, [%rd10+112];
	fma.rn.f32 	%f18, %f16, %f17, %f15;
	ld.global.f32 	%f19, [%rd8+24];
	ld.global.f32 	%f20, [%rd10+116];
	fma.rn.f32 	%f21, %f19, %f20, %f18;
	ld.global.f32 	%f22, [%rd8+28];
	ld.global.f32 	%f23, [%rd10+120];
	fma.rn.f32 	%f24, %f22, %f23, %f21;
	ld.global.f32 	%f25, [%rd8+32];
	ld.global.f32 	%f26, [%rd10+124];
	fma.rn.f32 	%f27, %f25, %f26, %f24;
	ld.global.f32 	%f28, [%rd8+36];
	ld.global.f32 	%f29, [%rd10+128];
	fma.rn.f32 	%f30, %f28, %f29, %f27;
	ld.global.f32 	%f31, [%rd8+40];
	ld.global.f32 	%f32, [%rd10+224];
	fma.rn.f32 	%f33, %f31, %f32, %f30;
	ld.global.f32 	%f34, [%rd8+44];
	ld.global.f32 	%f35, [%rd10+228];
	fma.rn.f32 	%f36, %f34, %f35, %f33;
	ld.global.f32 	%f37, [%rd8+48];
	ld.global.f32 	%f38, [%rd10+232];
	fma.rn.f32 	%f39, %f37, %f38, %f36;
	ld.global.f32 	%f40, [%rd8+52];
	ld.global.f32 	%f41, [%rd10+236];
	fma.rn.f32 	%f42, %f40, %f41, %f39;
	ld.global.f32 	%f43, [%rd8+56];
	ld.global.f32 	%f44, [%rd10+240];
	fma.rn.f32 	%f45, %f43, %f44, %f42;
	ld.global.f32 	%f46, [%rd8+60];
	ld.global.f32 	%f47, [%rd10+336];
	fma.rn.f32 	%f48, %f46, %f47, %f45;
	ld.global.f32 	%f49, [%rd8+64];
	ld.global.f32 	%f50, [%rd10+340];
	fma.rn.f32 	%f51, %f49, %f50, %f48;
	ld.global.f32 	%f52, [%rd8+68];
	ld.global.f32 	%f53, [%rd10+344];
	fma.rn.f32 	%f54, %f52, %f53, %f51;
	ld.global.f32 	%f55, [%rd8+72];
	ld.global.f32 	%f56, [%rd10+348];
	fma.rn.f32 	%f57, %f55, %f56, %f54;
	ld.global.f32 	%f58, [%rd8+76];
	ld.global.f32 	%f59, [%rd10+352];
	fma.rn.f32 	%f60, %f58, %f59, %f57;
	ld.global.f32 	%f61, [%rd8+80];
	ld.global.f32 	%f62, [%rd10+448];
	fma.rn.f32 	%f63, %f61, %f62, %f60;
	ld.global.f32 	%f64, [%rd8+84];
	ld.global.f32 	%f65, [%rd10+452];
	fma.rn.f32 	%f66, %f64, %f65, %f63;
	ld.global.f32 	%f67, [%rd8+88];
	ld.global.f32 	%f68, [%rd10+456];
	fma.rn.f32 	%f69, %f67, %f68, %f66;
	ld.global.f32 	%f70, [%rd8+92];
	ld.global.f32 	%f71, [%rd10+460];
	fma.rn.f32 	%f72, %f70, %f71, %f69;
	ld.global.f32 	%f73, [%rd8+96];
	ld.global.f32 	%f74, [%rd10+464];
	fma.rn.f32 	%f75, %f73, %f74, %f72;
	cvta.to.global.u64 	%rd11, %rd4;
	cvta.to.global.u64 	%rd12, %rd2;
	mul.wide.u32 	%rd13, %r1, 4;
	add.s64 	%rd14, %rd11, %rd13;
	ld.global.f32 	%f76, [%rd14];
	add.f32 	%f77, %f75, %f76;
	shl.b32 	%r6, %r2, 2;
	sub.s32 	%r7, %r5, %r6;
	mad.lo.s32 	%r8, %r1, 576, %r7;
	mul.wide.u32 	%rd15, %r8, 4;
	add.s64 	%rd16, %rd12, %rd15;
	st.global.f32 	[%rd16], %f77;
	ret;

}
	// .globl	_Z6Pool_1PfS_
.visible .entry _Z6Pool_1PfS_(
	.param .u64 .ptr .align 1 _Z6Pool_1PfS__param_0,
	.param .u64 .ptr .align 1 _Z6Pool_1PfS__param_1
)
{
	.reg .b32 	%r<10>;
	.reg .b32 	%f<8>;
	.reg .b64 	%rd<9>;

	ld.param.u64 	%rd1, [_Z6Pool_1PfS__param_0];
	ld.param.u64 	%rd2, [_Z6Pool_1PfS__param_1];
	cvta.to.global.u64 	%rd3, %rd1;
	mov.u32 	%r1, %ctaid.x;
	mov.u32 	%r2, %tid.x;
	mov.u32 	%r3, %tid.y;
	mul.lo.s32 	%r4, %r2, 48;
	mad.lo.s32 	%r5, %r1, 576, %r4;
	shl.b32 	%r6, %r3, 1;
	add.s32 	%r7, %r5, %r6;
	mul.wide.u32 	%rd4, %r7, 4;
	add.s64 	%rd5, %rd3, %rd4;
	ld.global.f32 	%f1, [%rd5];
	ld.global.f32 	%f2, [%rd5+4];
	max.f32 	%f3, %f1, %f2;
	ld.global.f32 	%f4, [%rd5+96];
	max.f32 	%f5, %f3, %f4;
	ld.global.f32 	%f6, [%rd5+100];
	max.f32 	%f7, %f5, %f6;
	cvta.to.global.u64 	%rd6, %rd2;
	mad.lo.s32 	%r8, %r2, 12, %r3;
	mad.lo.s32 	%r9, %r1, 144, %r8;
	mul.wide.u32 	%rd7, %r9, 4;
	add.s64 	%rd8, %rd6, %rd7;
	st.global.f32 	[%rd8], %f7;
	ret;

}
	// .globl	_Z6Conv_2PfS_S_S_
.visible .entry _Z6Conv_2PfS_S_S_(
	.param .u64 .ptr .align 1 _Z6Conv_2PfS_S_S__param_0,
	.param .u64 .ptr .align 1 _Z6Conv_2PfS_S_S__param_1,
	.param .u64 .ptr .align 1 _Z6Conv_2PfS_S_S__param_2,
	.param .u64 .ptr .align 1 _Z6Conv_2PfS_S_S__param_3
)
{
	.reg .pred 	%p<2>;
	.reg .b32 	%r<12>;
	.reg .b32 	%f<81>;
	.reg .b64 	%rd<27>;

	ld.param.u64 	%rd9, [_Z6Conv_2PfS_S_S__param_0];
	ld.param.u64 	%rd7, [_Z6Conv_2PfS_S_S__param_1];
	ld.param.u64 	%rd10, [_Z6Conv_2PfS_S_S__param_2];
	ld.param.u64 	%rd8, [_Z6Conv_2PfS_S_S__param_3];
	cvta.to.global.u64 	%rd11, %rd10;
	cvta.to.global.u64 	%rd12, %rd9;
	mov.u32 	%r1, %ctaid.x;
	mov.u32 	%r2, %tid.x;
	mov.u32 	%r3, %tid.y;
	mul.wide.u32 	%rd13, %r1, 2000;
	add.s64 	%rd14, %rd13, %rd11;
	add.s64 	%rd26, %rd14, 48;
	mul.wide.u32 	%rd15, %r2, 48;
	mul.wide.u32 	%rd16, %r3, 4;
	add.s64 	%rd17, %rd15, %rd16;
	add.s64 	%rd18, %rd17, %rd12;
	add.s64 	%rd25, %rd18, 104;
	mov.f32 	%f80, 0f00000000;
	mov.b32 	%r11, 0;
$L__BB2_1:
	ld.global.f32 	%f4, [%rd25+-104];
	ld.global.f32 	%f5, [%rd26+-48];
	fma.rn.f32 	%f6, %f4, %f5, %f80;
	ld.global.f32 	%f7, [%rd25+-100];
	ld.global.f32 	%f8, [%rd26+-44];
	fma.rn.f32 	%f9, %f7, %f8, %f6;
	ld.global.f32 	%f10, [%rd25+-96];
	ld.global.f32 	%f11, [%rd26+-40];
	fma.rn.f32 	%f12, %f10, %f11, %f9;
	ld.global.f32 	%f13, [%rd25+-92];
	ld.global.f32 	%f14, [%rd26+-36];
	fma.rn.f32 	%f15, %f13, %f14, %f12;
	ld.global.f32 	%f16, [%rd25+-88];
	ld.global.f32 	%f17, [%rd26+-32];
	fma.rn.f32 	%f18, %f16, %f17, %f15;
	ld.global.f32 	%f19, [%rd25+-56];
	ld.global.f32 	%f20, [%rd26+-28];
	fma.rn.f32 	%f21, %f19, %f20, %f18;
	ld.global.f32 	%f22, [%rd25+-52];
	ld.global.f32 	%f23, [%rd26+-24];
	fma.rn.f32 	%f24, %f22, %f23, %f21;
	ld.global.f32 	%f25, [%rd25+-48];
	ld.global.f32 	%f26, [%rd26+-20];
	fma.rn.f32 	%f27, %f25, %f26, %f24;
	ld.global.f32 	%f28, [%rd25+-44];
	ld.global.f32 	%f29, [%rd26+-16];
	fma.rn.f32 	%f30, %f28, %f29, %f27;
	ld.global.f32 	%f31, [%rd25+-40];
	ld.global.f32 	%f32, [%rd26+-12];
	fma.rn.f32 	%f33, %f31, %f32, %f30;
	ld.global.f32 	%f34, [%rd25+-8];
	ld.global.f32 	%f35, [%rd26+-8];
	fma.rn.f32 	%f36, %f34, %f35, %f33;
	ld.global.f32 	%f37, [%rd25+-4];
	ld.global.f32 	%f38, [%rd26+-4];
	fma.rn.f32 	%f39, %f37, %f38, %f36;
	ld.global.f32 	%f40, [%rd25];
	ld.global.f32 	%f41, [%rd26];
	fma.rn.f32 	%f42, %f40, %f41, %f39;
	ld.global.f32 	%f43, [%rd25+4];
	ld.global.f32 	%f44, [%rd26+4];
	fma.rn.f32 	%f45, %f43, %f44, %f42;
	ld.global.f32 	%f46, [%rd25+8];
	ld.global.f32 	%f47, [%rd26+8];
	fma.rn.f32 	%f48, %f46, %f47, %f45;
	ld.global.f32 	%f49, [%rd25+40];
	ld.global.f32 	%f50, [%rd26+12];
	fma.rn.f32 	%f51, %f49, %f50, %f48;
	ld.global.f32 	%f52, [%rd25+44];
	ld.global.f32 	%f53, [%rd26+16];
	fma.rn.f32 	%f54, %f52, %f53, %f51;
	ld.global.f32 	%f55, [%rd25+48];
	ld.global.f32 	%f56, [%rd26+20];
	fma.rn.f32 	%f57, %f55, %f56, %f54;
	ld.global.f32 	%f58, [%rd25+52];
	ld.global.f32 	%f59, [%rd26+24];
	fma.rn.f32 	%f60, %f58, %f59, %f57;
	ld.global.f32 	%f61, [%rd25+56];
	ld.global.f32 	%f62, [%rd26+28];
	fma.rn.f32 	%f63, %f61, %f62, %f60;
	ld.global.f32 	%f64, [%rd25+88];
	ld.global.f32 	%f65, [%rd26+32];
	fma.rn.f32 	%f66, %f64, %f65, %f63;
	ld.global.f32 	%f67, [%rd25+92];
	ld.global.f32 	%f68, [%rd26+36];
	fma.rn.f32 	%f69, %f67, %f68, %f66;
	ld.global.f32 	%f70, [%rd25+96];
	ld.global.f32 	%f71, [%rd26+40];
	fma.rn.f32 	%f72, %f70, %f71, %f69;
	ld.global.f32 	%f73, [%rd25+100];
	ld.global.f32 	%f74, [%rd26+44];
	fma.rn.f32 	%f75, %f73, %f74, %f72;
	ld.global.f32 	%f76, [%rd25+104];
	ld.global.f32 	%f77, [%rd26+48];
	fma.rn.f32 	%f80, %f76, %f77, %f75;
	add.s32 	%r11, %r11, 1;
	add.s64 	%rd26, %rd26, 100;
	add.s64 	%rd25, %rd25, 576;
	setp.ne.s32 	%p1, %r11, 20;
	@%p1 bra 	$L__BB2_1;
	cvta.to.global.u64 	%rd19, %rd8;
	cvta.to.global.u64 	%rd20, %rd7;
	mul.wide.u32 	%rd21, %r1, 4;
	add.s64 	%rd22, %rd19, %rd21;
	ld.global.f32 	%f78, [%rd22];
	add.f32 	%f79, %f80, %f78;
	shl.b32 	%r7, %r1, 6;
	shl.b32 	%r8, %r2, 3;
	add.s32 	%r9, %r8, %r3;
	add.s32 	%r10, %r9, %r7;
	mul.wide.u32 	%rd23, %r10, 4;
	add.s64 	%rd24, %rd20, %rd23;
	st.global.f32 	[%rd24], %f79;
	ret;

}
	// .globl	_Z6Pool_2PfS_
.visible .entry _Z6Pool_2PfS_(
	.param .u64 .ptr .align 1 _Z6Pool_2PfS__param_0,
	.param .u64 .ptr .align 1 _Z6Pool_2PfS__param_1
)
{
	.reg .b32 	%r<13>;
	.reg .b32 	%f<8>;
	.reg .b64 	%rd<9>;

	ld.param.u64 	%rd1, [_Z6Pool_2PfS__param_0];
	ld.param.u64 	%rd2, [_Z6Pool_2PfS__param_1];
	cvta.to.global.u64 	%rd3, %rd2;
	cvta.to.global.u64 	%rd4, %rd1;
	mov.u32 	%r1, %ctaid.x;
	mov.u32 	%r2, %tid.x;
	mov.u32 	%r3, %tid.y;
	shl.b32 	%r4, %r1, 6;
	shl.b32 	%r5, %r2, 4;
	add.s32 	%r6, %r4, %r5;
	shl.b32 	%r7, %r3, 1;
	add.s32 	%r8, %r6, %r7;
	mul.wide.u32 	%rd5, %r8, 4;
	add.s64 	%rd6, %rd4, %rd5;
	ld.global.f32 	%f1, [%rd6];
	ld.global.f32 	%f2, [%rd6+32];
	max.f32 	%f3, %f1, %f2;
	ld.global.f32 	%f4, [%rd6+4];
	max.f32 	%f5, %f3, %f4;
	ld.global.f32 	%f6, [%rd6+36];
	max.f32 	%f7, %f5, %f6;
	shl.b32 	%r9, %r1, 4;
	shl.b32 	%r10, %r2, 2;
	add.s32 	%r11, %r10, %r3;
	add.s32 	%r12, %r11, %r9;
	mul.wide.u32 	%rd7, %r12, 4;
	add.s64 	%rd8, %rd3, %rd7;
	st.global.f32 	[%rd8], %f7;
	ret;

}
	// .globl	_Z4FC_1PfS_S_S_
.visible .entry _Z4FC_1PfS_S_S_(
	.param .u64 .ptr .align 1 _Z4FC_1PfS_S_S__param_0,
	.param .u64 .ptr .align 1 _Z4FC_1PfS_S_S__param_1,
	.param .u64 .ptr .align 1 _Z4FC_1PfS_S_S__param_2,
	.param .u64 .ptr .align 1 _Z4FC_1PfS_S_S__param_3
)
{
	.reg .pred 	%p<2>;
	.reg .b32 	%r<6>;
	.reg .b32 	%f<55>;
	.reg .b64 	%rd<22>;

	ld.param.u64 	%rd9, [_Z4FC_1PfS_S_S__param_0];
	ld.param.u64 	%rd7, [_Z4FC_1PfS_S_S__param_1];
	ld.param.u64 	%rd10, [_Z4FC_1PfS_S_S__param_2];
	ld.param.u64 	%rd8, [_Z4FC_1PfS_S_S__param_3];
	cvta.to.global.u64 	%rd11, %rd9;
	cvta.to.global.u64 	%rd12, %rd10;
	mov.u32 	%r1, %tid.x;
	mul.wide.u32 	%rd13, %r1, 3200;
	add.s64 	%rd14, %rd13, %rd12;
	add.s64 	%rd21, %rd14, 32;
	add.s64 	%rd20, %rd11, 32;
	mov.f32 	%f54, 0f00000000;
	mov.b32 	%r5, 0;
$L__BB4_1:
	ld.global.f32 	%f4, [%rd21+-32];
	ld.global.f32 	%f5, [%rd20+-32];
	fma.rn.f32 	%f6, %f4, %f5, %f54;
	ld.global.f32 	%f7, [%rd21+-28];
	ld.global.f32 	%f8, [%rd20+-28];
	fma.rn.f32 	%f9, %f7, %f8, %f6;
	ld.global.f32 	%f10, [%rd21+-24];
	ld.global.f32 	%f11, [%rd20+-24];
	fma.rn.f32 	%f12, %f10, %f11, %f9;
	ld.global.f32 	%f13, [%rd21+-20];
	ld.global.f32 	%f14, [%rd20+-20];
	fma.rn.f32 	%f15, %f13, %f14, %f12;
	ld.global.f32 	%f16, [%rd21+-16];
	ld.global.f32 	%f17, [%rd20+-16];
	fma.rn.f32 	%f18, %f16, %f17, %f15;
	ld.global.f32 	%f19, [%rd21+-12];
	ld.global.f32 	%f20, [%rd20+-12];
	fma.rn.f32 	%f21, %f19, %f20, %f18;
	ld.global.f32 	%f22, [%rd21+-8];
	ld.global.f32 	%f23, [%rd20+-8];
	fma.rn.f32 	%f24, %f22, %f23, %f21;
	ld.global.f32 	%f25, [%rd21+-4];
	ld.global.f32 	%f26, [%rd20+-4];
	fma.rn.f32 	%f27, %f25, %f26, %f24;
	ld.global.f32 	%f28, [%rd21];
	ld.global.f32 	%f29, [%rd20];
	fma.rn.f32 	%f30, %f28, %f29, %f27;
	ld.global.f32 	%f31, [%rd21+4];
	ld.global.f32 	%f32, [%rd20+4];
	fma.rn.f32 	%f33, %f31, %f32, %f30;
	ld.global.f32 	%f34, [%rd21+8];
	ld.global.f32 	%f35, [%rd20+8];
	fma.rn.f32 	%f36, %f34, %f35, %f33;
	ld.global.f32 	%f37, [%rd21+12];
	ld.global.f32 	%f38, [%rd20+12];
	fma.rn.f32 	%f39, %f37, %f38, %f36;
	ld.global.f32 	%f40, [%rd21+16];
	ld.global.f32 	%f41, [%rd20+16];
	fma.rn.f32 	%f42, %f40, %f41, %f39;
	ld.global.f32 	%f43, [%rd21+20];
	ld.global.f32 	%f44, [%rd20+20];
	fma.rn.f32 	%f45, %f43, %f44, %f42;
	ld.global.f32 	%f46, [%rd21+24];
	ld.global.f32 	%f47, [%rd20+24];
	fma.rn.f32 	%f48, %f46, %f47, %f45;
	ld.global.f32 	%f49, [%rd21+28];
	ld.global.f32 	%f50, [%rd20+28];
	fma.rn.f32 	%f54, %f49, %f50, %f48;
	add.s32 	%r5, %r5, 1;
	add.s64 	%rd21, %rd21, 64;
	add.s64 	%rd20, %rd20, 64;
	setp.ne.s32 	%p1, %r5, 50;
	@%p1 bra 	$L__BB4_1;
	cvta.to.global.u64 	%rd15, %rd8;
	cvta.to.global.u64 	%rd16, %rd7;
	mul.wide.u32 	%rd17, %r1, 4;
	add.s64 	%rd18, %rd15, %rd17;
	ld.global.f32 	%f51, [%rd18];
	add.f32 	%f52, %f54, %f51;
	max.f32 	%f53, %f52, 0f00000000;
	add.s64 	%rd19, %rd16, %rd17;
	st.global.f32 	[%rd19], %f53;
	ret;

}
	// .globl	_Z4FC_2PfS_S_S_
.visible .entry _Z4FC_2PfS_S_S_(
	.param .u64 .ptr .align 1 _Z4FC_2PfS_S_S__param_0,
	.param .u64 .ptr .align 1 _Z4FC_2PfS_S_S__param_1,
	.param .u64 .ptr .align 1 _Z4FC_2PfS_S_S__param_2,
	.param .u64 .ptr .align 1 _Z4FC_2PfS_S_S__param_3
)
{
	.reg .pred 	%p<2>;
	.reg .b32 	%r<6>;
	.reg .b32 	%f<18>;
	.reg .b64 	%rd<22>;

	ld.param.u64 	%rd9, [_Z4FC_2PfS_S_S__param_0];
	ld.param.u64 	%rd7, [_Z4FC_2PfS_S_S__param_1];
	ld.param.u64 	%rd10, [_Z4FC_2PfS_S_S__param_2];
	ld.param.u64 	%rd8, [_Z4FC_2PfS_S_S__param_3];
	cvta.to.global.u64 	%rd11, %rd9;
	cvta.to.global.u64 	%rd12, %rd10;
	mov.u32 	%r1, %tid.x;
	mul.wide.u32 	%rd13, %r1, 2000;
	add.s64 	%rd14, %rd13, %rd12;
	add.s64 	%rd21, %rd14, 8;
	add.s64 	%rd20, %rd11, 8;
	mov.f32 	%f17, 0f00000000;
	mov.b32 	%r5, 0;
$L__BB5_1:
	ld.global.f32 	%f4, [%rd21+-8];
	ld.global.f32 	%f5, [%rd20+-8];
	fma.rn.f32 	%f6, %f4, %f5, %f17;
	ld.global.f32 	%f7, [%rd21+-4];
	ld.global.f32 	%f8, [%rd20+-4];
	fma.rn.f32 	%f9, %f7, %f8, %f6;
	ld.global.f32 	%f10, [%rd21];
	ld.global.f32 	%f11, [%rd20];
	fma.rn.f32 	%f12, %f10, %f11, %f9;
	ld.global.f32 	%f13, [%rd21+4];
	ld.global.f32 	%f14, [%rd20+4];
	fma.rn.f32 	%f17, %f13, %f14, %f12;
	add.s32 	%r5, %r5, 4;
	add.s64 	%rd21, %rd21, 16;
	add.s64 	%rd20, %rd20, 16;
	setp.ne.s32 	%p1, %r5, 500;
	@%p1 bra 	$L__BB5_1;
	cvta.to.global.u64 	%rd15, %rd8;
	cvta.to.global.u64 	%rd16, %rd7;
	mul.wide.u32 	%rd17, %r1, 4;
	add.s64 	%rd18, %rd15, %rd17;
	ld.global.f32 	%f15, [%rd18];
	add.f32 	%f16, %f17, %f15;
	add.s64 	%rd19, %rd16, %rd17;
	st.global.f32 	[%rd19], %f16;
	ret;

}
	// .globl	_Z7softmaxPf
.visible .entry _Z7softmaxPf(
	.param .u64 .ptr .align 1 _Z7softmaxPf_param_0
)
{
	.reg .b32 	%r<21>;
	.reg .b32 	%f<133>;
	.reg .b64 	%rd<3>;

	ld.param.u64 	%rd1, [_Z7softmaxPf_param_0];
	cvta.to.global.u64 	%rd2, %rd1;
	ld.global.f32 	%f1, [%rd2];
	fma.rn.f32 	%f2, %f1, 0f3BBB989D, 0f3F000000;
	cvt.sat.f32.f32 	%f3, %f2;
	mov.f32 	%f4, 0f4B400001;
	mov.f32 	%f5, 0f437C0000;
	fma.rm.f32 	%f6, %f3, %f5, %f4;
	add.f32 	%f7, %f6, 0fCB40007F;
	neg.f32 	%f8, %f7;
	fma.rn.f32 	%f9, %f1, 0f3FB8AA3B, %f8;
	fma.rn.f32 	%f10, %f1, 0f32A57060, %f9;
	mov.b32 	%r1, %f6;
	shl.b32 	%r2, %r1, 23;
	mov.b32 	%f11, %r2;
	ex2.approx.ftz.f32 	%f12, %f10;
	mul.f32 	%f13, %f12, %f11;
	add.f32 	%f14, %f13, 0f00000000;
	ld.global.f32 	%f15, [%rd2+4];
	fma.rn.f32 	%f16, %f15, 0f3BBB989D, 0f3F000000;
	cvt.sat.f32.f32 	%f17, %f16;
	fma.rm.f32 	%f18, %f17, %f5, %f4;
	add.f32 	%f19, %f18, 0fCB40007F;
	neg.f32 	%f20, %f19;
	fma.rn.f32 	%f21, %f15, 0f3FB8AA3B, %f20;
	fma.rn.f32 	%f22, %f15, 0f32A57060, %f21;
	mov.b32 	%r3, %f18;
	shl.b32 	%r4, %r3, 23;
	mov.b32 	%f23, %r4;
	ex2.approx.ftz.f32 	%f24, %f22;
	mul.f32 	%f25, %f24, %f23;
	add.f32 	%f26, %f14, %f25;
	ld.global.f32 	%f27, [%rd2+8];
	fma.rn.f32 	%f28, %f27, 0f3BBB989D, 0f3F000000;
	cvt.sat.f32.f32 	%f29, %f28;
	fma.rm.f32 	%f30, %f29, %f5, %f4;
	add.f32 	%f31, %f30, 0fCB40007F;
	neg.f32 	%f32, %f31;
	fma.rn.f32 	%f33, %f27, 0f3FB8AA3B, %f32;
	fma.rn.f32 	%f34, %f27, 0f32A57060, %f33;
	mov.b32 	%r5, %f30;
	shl.b32 	%r6, %r5, 23;
	mov.b32 	%f35, %r6;
	ex2.approx.ftz.f32 	%f36, %f34;
	mul.f32 	%f37, %f36, %f35;
	add.f32 	%f38, %f26, %f37;
	ld.global.f32 	%f39, [%rd2+12];
	fma.rn.f32 	%f40, %f39, 0f3BBB989D, 0f3F000000;
	cvt.sat.f32.f32 	%f41, %f40;
	fma.rm.f32 	%f42, %f41, %f5, %f4;
	add.f32 	%f43, %f42, 0fCB40007F;
	neg.f32 	%f44, %f43;
	fma.rn.f32 	%f45, %f39, 0f3FB8AA3B, %f44;
	fma.rn.f32 	%f46, %f39, 0f32A57060, %f45;
	mov.b32 	%r7, %f42;
	shl.b32 	%r8, %r7, 23;
	mov.b32 	%f47, %r8;
	ex2.approx.ftz.f32 	%f48, %f46;
	mul.f32 	%f49, %f48, %f47;
	add.f32 	%f50, %f38, %f49;
	ld.global.f32 	%f51, [%rd2+16];
	fma.rn.f32 	%f52, %f51, 0f3BBB989D, 0f3F000000;
	cvt.sat.f32.f32 	%f53, %f52;
	fma.rm.f32 	%f54, %f53, %f5, %f4;
	add.f32 	%f55, %f54, 0fCB40007F;
	neg.f32 	%f56, %f55;
	fma.rn.f32 	%f57, %f51, 0f3FB8AA3B, %f56;
	fma.rn.f32 	%f58, %f51, 0f32A57060, %f57;
	mov.b32 	%r9, %f54;
	shl.b32 	%r10, %r9, 23;
	mov.b32 	%f59, %r10;
	ex2.approx.ftz.f32 	%f60, %f58;
	mul.f32 	%f61, %f60, %f59;
	add.f32 	%f62, %f50, %f61;
	ld.global.f32 	%f63, [%rd2+20];
	fma.rn.f32 	%f64, %f63, 0f3BBB989D, 0f3F000000;
	cvt.sat.f32.f32 	%f65, %f64;
	fma.rm.f32 	%f66, %f65, %f5, %f4;
	add.f32 	%f67, %f66, 0fCB40007F;
	neg.f32 	%f68, %f67;
	fma.rn.f32 	%f69, %f63, 0f3FB8AA3B, %f68;
	fma.rn.f32 	%f70, %f63, 0f32A57060, %f69;
	mov.b32 	%r11, %f66;
	shl.b32 	%r12, %r11, 23;
	mov.b32 	%f71, %r12;
	ex2.approx.ftz.f32 	%f72, %f70;
	mul.f32 	%f73, %f72, %f71;
	add.f32 	%f74, %f62, %f73;
	ld.global.f32 	%f75, [%rd2+24];
	fma.rn.f32 	%f76, %f75, 0f3BBB989D, 0f3F000000;
	cvt.sat.f32.f32 	%f77, %f76;
	fma.rm.f32 	%f78, %f77, %f5, %f4;
	add.f32 	%f79, %f78, 0fCB40007F;
	neg.f32 	%f80, %f79;
	fma.rn.f32 	%f81, %f75, 0f3FB8AA3B, %f80;
	fma.rn.f32 	%f82, %f75, 0f32A57060, %f81;
	mov.b32 	%r13, %f78;
	shl.b32 	%r14, %r13, 23;
	mov.b32 	%f83, %r14;
	ex2.approx.ftz.f32 	%f84, %f82;
	mul.f32 	%f85, %f84, %f83;
	add.f32 	%f86, %f74, %f85;
	ld.global.f32 	%f87, [%rd2+28];
	fma.rn.f32 	%f88, %f87, 0f3BBB989D, 0f3F000000;
	cvt.sat.f32.f32 	%f89, %f88;
	fma.rm.f32 	%f90, %f89, %f5, %f4;
	add.f32 	%f91, %f90, 0fCB40007F;
	neg.f32 	%f92, %f91;
	fma.rn.f32 	%f93, %f87, 0f3FB8AA3B, %f92;
	fma.rn.f32 	%f94, %f87, 0f32A57060, %f93;
	mov.b32 	%r15, %f90;
	shl.b32 	%r16, %r15, 23;
	mov.b32 	%f95, %r16;
	ex2.approx.ftz.f32 	%f96, %f94;
	mul.f32 	%f97, %f96, %f95;
	add.f32 	%f98, %f86, %f97;
	ld.global.f32 	%f99, [%rd2+32];
	fma.rn.f32 	%f100, %f99, 0f3BBB989D, 0f3F000000;
	cvt.sat.f32.f32 	%f101, %f100;
	fma.rm.f32 	%f102, %f101, %f5, %f4;
	add.f32 	%f103, %f102, 0fCB40007F;
	neg.f32 	%f104, %f103;
	fma.rn.f32 	%f105, %f99, 0f3FB8AA3B, %f104;
	fma.rn.f32 	%f106, %f99, 0f32A57060, %f105;
	mov.b32 	%r17, %f102;
	shl.b32 	%r18, %r17, 23;
	mov.b32 	%f107, %r18;
	ex2.approx.ftz.f32 	%f108, %f106;
	mul.f32 	%f109, %f108, %f107;
	add.f32 	%f110, %f98, %f109;
	ld.global.f32 	%f111, [%rd2+36];
	fma.rn.f32 	%f112, %f111, 0f3BBB989D, 0f3F000000;
	cvt.sat.f32.f32 	%f113, %f112;
	fma.rm.f32 	%f114, %f113, %f5, %f4;
	add.f32 	%f115, %f114, 0fCB40007F;
	neg.f32 	%f116, %f115;
	fma.rn.f32 	%f117, %f111, 0f3FB8AA3B, %f116;
	fma.rn.f32 	%f118, %f111, 0f32A57060, %f117;
	mov.b32 	%r19, %f114;
	shl.b32 	%r20, %r19, 23;
	mov.b32 	%f119, %r20;
	ex2.approx.ftz.f32 	%f120, %f118;
	mul.f32 	%f121, %f120, %f119;
	add.f32 	%f122, %f110, %f121;
	div.rn.f32 	%f123, %f13, %f122;
	st.global.f32 	[%rd2], %f123;
	div.rn.f32 	%f124, %f25, %f122;
	st.global.f32 	[%rd2+4], %f124;
	div.rn.f32 	%f125, %f37, %f122;
	st.global.f32 	[%rd2+8], %f125;
	div.rn.f32 	%f126, %f49, %f122;
	st.global.f32 	[%rd2+12], %f126;
	div.rn.f32 	%f127, %f61, %f122;
	st.global.f32 	[%rd2+16], %f127;
	div.rn.f32 	%f128, %f73, %f122;
	st.global.f32 	[%rd2+20], %f128;
	div.rn.f32 	%f129, %f85, %f122;
	st.global.f32 	[%rd2+24], %f129;
	div.rn.f32 	%f130, %f97, %f122;
	st.global.f32 	[%rd2+28], %f130;
	div.rn.f32 	%f131, %f109, %f122;
	st.global.f32 	[%rd2+32], %f131;
	div.rn.f32 	%f132, %f121, %f122;
	st.global.f32 	[%rd2+36], %f132;
	ret;

}


// ===== COMPILED SASS (sm_100) =====

	.target	sm_100

	.elftype	@"ET_EXEC"


//--------------------- .note.nv.tkinfo           --------------------------
	.section	.note.nv.tkinfo,"",@"SHT_NOTE"
	.sectionflags	@"SHF_NOTE_NV_TKINFO"
	.tkinfo
        /*0018*/ 	.word	0x00000002
        /*0030*/ 	.string	""
        /*0030*/ 	.string	"ptxas"
        /*0030*/ 	.string	"Cuda compilation tools, release 13.0, V13.0.88"
        /*0030*/ 	.string	"Build cuda_13.0.r13.0/compiler.36424714_0"
        /*0030*/ 	.string	"-arch sm_100 -m 64 "



//--------------------- .note.nv.cuinfo           --------------------------
	.section	.note.nv.cuinfo,"",@"SHT_NOTE"
	.sectionflags	@"SHF_NOTE_NV_CUINFO"
        /*0018*/ 	.short	0x0002
        /*001a*/ 	.short	0x0064
        /*001c*/ 	.short	0x0082
	.zero		2


//--------------------- .nv.info                  --------------------------
	.section	.nv.info,"",@"SHT_CUDA_INFO"
	.align	4


	//----- nvinfo : EIATTR_REGCOUNT
	.align		4
        /*0000*/ 	.byte	0x04, 0x2f
        /*0002*/ 	.short	(.L_1 - .L_0)
	.align		4
.L_0:
        /*0004*/ 	.word	index@(_Z6Conv_1PfS_S_S_)
        /*0008*/ 	.word	0x00000020


	//----- nvinfo : EIATTR_FRAME_SIZE
	.align		4
.L_1:
        /*000c*/ 	.byte	0x04, 0x11
        /*000e*/ 	.short	(.L_3 - .L_2)
	.align		4
.L_2:
        /*0010*/ 	.word	index@(_Z6Conv_1PfS_S_S_)
        /*0014*/ 	.word	0x00000000


	//----- nvinfo : EIATTR_REGCOUNT
	.align		4
.L_3:
        /*0018*/ 	.byte	0x04, 0x2f
        /*001a*/ 	.short	(.L_5 - .L_4)
	.align		4
.L_4:
        /*001c*/ 	.word	index@(_Z6Pool_1PfS_)
        /*0020*/ 	.word	0x00000010


	//----- nvinfo : EIATTR_FRAME_SIZE
	.align		4
.L_5:
        /*0024*/ 	.byte	0x04, 0x11
        /*0026*/ 	.short	(.L_7 - .L_6)
	.align		4
.L_6:
        /*0028*/ 	.word	index@(_Z6Pool_1PfS_)
        /*002c*/ 	.word	0x00000000


	//----- nvinfo : EIATTR_REGCOUNT
	.align		4
.L_7:
        /*0030*/ 	.byte	0x04, 0x2f
        /*0032*/ 	.short	(.L_9 - .L_8)
	.align		4
.L_8:
        /*0034*/ 	.word	index@(_Z6Conv_2PfS_S_S_)
        /*0038*/ 	.word	0x0000001e


	//----- nvinfo : EIATTR_FRAME_SIZE
	.align		4
.L_9:
        /*003c*/ 	.byte	0x04, 0x11
        /*003e*/ 	.short	(.L_11 - .L_10)
	.align		4
.L_10:
        /*0040*/ 	.word	index@(_Z6Conv_2PfS_S_S_)
        /*0044*/ 	.word	0x00000000


	//----- nvinfo : EIATTR_REGCOUNT
	.align		4
.L_11:
        /*0048*/ 	.byte	0x04, 0x2f
        /*004a*/ 	.short	(.L_13 - .L_12)
	.align		4
.L_12:
        /*004c*/ 	.word	index@(_Z6Pool_2PfS_)
        /*0050*/ 	.word	0x00000010


	//----- nvinfo : EIATTR_FRAME_SIZE
	.align		4
.L_13:
        /*0054*/ 	.byte	0x04, 0x11
        /*0056*/ 	.short	(.L_15 - .L_14)
	.align		4
.L_14:
        /*0058*/ 	.word	index@(_Z6Pool_2PfS_)
        /*005c*/ 	.word	0x00000000


	//----- nvinfo : EIATTR_REGCOUNT
	.align		4
.L_15:
        /*0060*/ 	.byte	0x04, 0x2f
        /*0062*/ 	.short	(.L_17 - .L_16)
	.align		4
.L_16:
        /*0064*/ 	.word	index@(_Z4FC_1PfS_S_S_)
        /*0068*/ 	.word	0x0000001e


	//----- nvinfo : EIATTR_FRAME_SIZE
	.align		4
.L_17:
        /*006c*/ 	.byte	0x04, 0x11
        /*006e*/ 	.short	(.L_19 - .L_18)
	.align		4
.L_18:
        /*0070*/ 	.word	index@(_Z4FC_1PfS_S_S_)
        /*0074*/ 	.word	0x00000000


	//----- nvinfo : EIATTR_REGCOUNT
	.align		4
.L_19:
        /*0078*/ 	.byte	0x04, 0x2f
        /*007a*/ 	.short	(.L_21 - .L_20)
	.align		4
.L_20:
        /*007c*/ 	.word	index@(_Z4FC_2PfS_S_S_)
        /*0080*/ 	.word	0x0000001f


	//----- nvinfo : EIATTR_FRAME_SIZE
	.align		4
.L_21:
        /*0084*/ 	.byte	0x04, 0x11
        /*0086*/ 	.short	(.L_23 - .L_22)
	.align		4
.L_22:
        /*0088*/ 	.word	index@(_Z4FC_2PfS_S_S_)
        /*008c*/ 	.word	0x00000000


	//----- nvinfo : EIATTR_REGCOUNT
	.align		4
.L_23:
        /*0090*/ 	.byte	0x04, 0x2f
        /*0092*/ 	.short	(.L_25 - .L_24)
	.align		4
.L_24:
        /*0094*/ 	.word	index@(_Z7softmaxPf)
        /*0098*/ 	.word	0x0000001d


	//----- nvinfo : EIATTR_FRAME_SIZE
	.align		4
.L_25:
        /*009c*/ 	.byte	0x04, 0x11
        /*009e*/ 	.short	(.L_27 - .L_26)
	.align		4
.L_26:
        /*00a0*/ 	.word	index@($__internal_0_$__cuda_sm3x_div_rn_noftz_f32_slowpath)
        /*00a4*/ 	.word	0x00000000


	//----- nvinfo : EIATTR_FRAME_SIZE
	.align		4
.L_27:
        /*00a8*/ 	.byte	0x04, 0x11
        /*00aa*/ 	.short	(.L_29 - .L_28)
	.align		4
.L_28:
        /*00ac*/ 	.word	index@(_Z7softmaxPf)
        /*00b0*/ 	.word	0x00000000


	//----- nvinfo : EIATTR_MIN_STACK_SIZE
	.align		4
.L_29:
        /*00b4*/ 	.byte	0x04, 0x12
        /*00b6*/ 	.short	(.L_31 - .L_30)
	.align		4
.L_30:
        /*00b8*/ 	.word	index@(_Z7softmaxPf)
        /*00bc*/ 	.word	0x00000000


	//----- nvinfo : EIATTR_MIN_STACK_SIZE
	.align		4
.L_31:
        /*00c0*/ 	.byte	0x04, 0x12
        /*00c2*/ 	.short	(.L_33 - .L_32)
	.align		4
.L_32:
        /*00c4*/ 	.word	index@(_Z4FC_2PfS_S_S_)
        /*00c8*/ 	.word	0x00000000


	//----- nvinfo : EIATTR_MIN_STACK_SIZE
	.align		4
.L_33:
        /*00cc*/ 	.byte	0x04, 0x12
        /*00ce*/ 	.short	(.L_35 - .L_34)
	.align		4
.L_34:
        /*00d0*/ 	.word	index@(_Z4FC_1PfS_S_S_)
        /*00d4*/ 	.word	0x00000000


	//----- nvinfo : EIATTR_MIN_STACK_SIZE
	.align		4
.L_35:
        /*00d8*/ 	.byte	0x04, 0x12
        /*00da*/ 	.short	(.L_37 - .L_36)
	.align		4
.L_36:
        /*00dc*/ 	.word	index@(_Z6Pool_2PfS_)
        /*00e0*/ 	.word	0x00000000


	//----- nvinfo : EIATTR_MIN_STACK_SIZE
	.align		4
.L_37:
        /*00e4*/ 	.byte	0x04, 0x12
        /*00e6*/ 	.short	(.L_39 - .L_38)
	.align		4
.L_38:
        /*00e8*/ 	.word	index@(_Z6Conv_2PfS_S_S_)
        /*00ec*/ 	.word	0x00000000


	//----- nvinfo : EIATTR_MIN_STACK_SIZE
	.align		4
.L_39:
        /*00f0*/ 	.byte	0x04, 0x12
        /*00f2*/ 	.short	(.L_41 - .L_40)
	.align		4
.L_40:
        /*00f4*/ 	.word	index@(_Z6Pool_1PfS_)
        /*00f8*/ 	.word	0x00000000


	//----- nvinfo : EIATTR_MIN_STACK_SIZE
	.align		4
.L_41:
        /*00fc*/ 	.byte	0x04, 0x12
        /*00fe*/ 	.short	(.L_43 - .L_42)
	.align		4
.L_42:
        /*0100*/ 	.word	index@(_Z6Conv_1PfS_S_S_)
        /*0104*/ 	.word	0x00000000
.L_43:


//--------------------- .nv.compat                --------------------------
	.section	.nv.compat,"",@"SHT_CUDA_COMPAT_INFO"
	.align	4
        /*0000*/ 	.byte	0x02, 0x09, 0x00, 0x00, 0x02, 0x02, 0x01, 0x00, 0x02, 0x05, 0x05, 0x00, 0x03, 0x07, 0x01, 0x01
        /*0010*/ 	.byte	0x02, 0x03, 0x00, 0x00, 0x02, 0x06, 0x01, 0x00, 0x04, 0x0b, 0x08, 0x00, 0x01, 0x00, 0x00, 0x00
        /*0020*/ 	.byte	0x00, 0x00, 0x00, 0x00


//--------------------- .nv.info._Z7softmaxPf     --------------------------
	.section	.nv.info._Z7softmaxPf,"",@"SHT_CUDA_INFO"
	.sectionflags	@""
	.align	4


	//----- nvinfo : EIATTR_CUDA_API_VERSION
	.align		4
        /*0000*/ 	.byte	0x04, 0x37
        /*0002*/ 	.short	(.L_45 - .L_44)
.L_44:
        /*0004*/ 	.word	0x00000082


	//----- nvinfo : EIATTR_KPARAM_INFO
	.align		4
.L_45:
        /*0008*/ 	.byte	0x04, 0x17
        /*000a*/ 	.short	(.L_47 - .L_46)
.L_46:
        /*000c*/ 	.word	0x00000000
        /*0010*/ 	.short	0x0000
        /*0012*/ 	.short	0x0000
        /*0014*/ 	.byte	0x00, 0xf5, 0x21, 0x00


	//----- nvinfo : EIATTR_SPARSE_MMA_MASK
	.align		4
.L_47:
        /*0018*/ 	.byte	0x03, 0x50
        /*001a*/ 	.short	0x0000


	//----- nvinfo : EIATTR_MAXREG_COUNT
	.align		4
        /*001c*/ 	.byte	0x03, 0x1b
        /*001e*/ 	.short	0x00ff


	//----- nvinfo : EIATTR_MERCURY_ISA_VERSION
	.align		4
        /*0020*/ 	.byte	0x03, 0x5f
        /*0022*/ 	.short	0x0101


	//----- nvinfo : EIATTR_VRC_CTA_INIT_COUNT
	.align		4
        /*0024*/ 	.byte	0x02, 0x4a
	.zero		1
	.zero		1


	//----- nvinfo : EIATTR_EXIT_INSTR_OFFSETS
	.align		4
        /*0028*/ 	.byte	0x04, 0x1c
        /*002a*/ 	.short	(.L_49 - .L_48)


	//   ....[0]....
.L_48:
        /*002c*/ 	.word	0x00000f10


	//----- nvinfo : EIATTR_CRS_STACK_SIZE
	.align		4
.L_49:
        /*0030*/ 	.byte	0x04, 0x1e
        /*0032*/ 	.short	(.L_51 - .L_50)
.L_50:
        /*0034*/ 	.word	0x00000000


	//----- nvinfo : EIATTR_CBANK_PARAM_SIZE
	.align		4
.L_51:
        /*0038*/ 	.byte	0x03, 0x19
        /*003a*/ 	.short	0x0008


	//----- nvinfo : EIATTR_PARAM_CBANK
	.align		4
        /*003c*/ 	.byte	0x04, 0x0a
        /*003e*/ 	.short	(.L_53 - .L_52)
	.align		4
.L_52:
        /*0040*/ 	.word	index@(.nv.constant0._Z7softmaxPf)
        /*0044*/ 	.short	0x0380
        /*0046*/ 	.short	0x0008


	//----- nvinfo : EIATTR_SW_WAR
	.align		4
.L_53:
        /*0048*/ 	.byte	0x04, 0x36
        /*004a*/ 	.short	(.L_55 - .L_54)
.L_54:
        /*004c*/ 	.word	0x00000008
.L_55:


//--------------------- .nv.info._Z4FC_2PfS_S_S_  --------------------------
	.section	.nv.info._Z4FC_2PfS_S_S_,"",@"SHT_CUDA_INFO"
	.sectionflags	@""
	.align	4


	//----- nvinfo : EIATTR_CUDA_API_VERSION
	.align		4
        /*0000*/ 	.byte	0x04, 0x37
        /*0002*/ 	.short	(.L_57 - .L_56)
.L_56:
        /*0004*/ 	.word	0x00000082


	//----- nvinfo : EIATTR_KPARAM_INFO
	.align		4
.L_57:
        /*0008*/ 	.byte	0x04, 0x17
        /*000a*/ 	.short	(.L_59 - .L_58)
.L_58:
        /*000c*/ 	.word	0x00000000
        /*0010*/ 	.short	0x0003
        /*0012*/ 	.short	0x0018
        /*0014*/ 	.byte	0x00, 0xf5, 0x21, 0x00


	//----- nvinfo : EIATTR_KPARAM_INFO
	.align		4
.L_59:
        /*0018*/ 	.byte	0x04, 0x17
        /*001a*/ 	.short	(.L_61 - .L_60)
.L_60:
        /*001c*/ 	.word	0x00000000
        /*0020*/ 	.short	0x0002
        /*0022*/ 	.short	0x0010
        /*0024*/ 	.byte	0x00, 0xf5, 0x21, 0x00


	//----- nvinfo : EIATTR_KPARAM_INFO
	.align		4
.L_61:
        /*0028*/ 	.byte	0x04, 0x17
        /*002a*/ 	.short	(.L_63 - .L_62)
.L_62:
        /*002c*/ 	.word	0x00000000
        /*0030*/ 	.short	0x0001
        /*0032*/ 	.short	0x0008
        /*0034*/ 	.byte	0x00, 0xf5, 0x21, 0x00


	//----- nvinfo : EIATTR_KPARAM_INFO
	.align		4
.L_63:
        /*0038*/ 	.byte	0x04, 0x17
        /*003a*/ 	.short	(.L_65 - .L_64)
.L_64:
        /*003c*/ 	.word	0x00000000
        /*0040*/ 	.short	0x0000
        /*0042*/ 	.short	0x0000
        /*0044*/ 	.byte	0x00, 0xf5, 0x21, 0x00


	//----- nvinfo : EIATTR_SPARSE_MMA_MASK
	.align		4
.L_65:
        /*0048*/ 	.byte	0x03, 0x50
        /*004a*/ 	.short	0x0000


	//----- nvinfo : EIATTR_MAXREG_COUNT
	.align		4
        /*004c*/ 	.byte	0x03, 0x1b
        /*004e*/ 	.short	0x00ff


	//----- nvinfo : EIATTR_MERCURY_ISA_VERSION
	.align		4
        /*0050*/ 	.byte	0x03, 0x5f
        /*0052*/ 	.short	0x0101


	//----- nvinfo : EIATTR_VRC_CTA_INIT_COUNT
	.align		4
        /*0054*/ 	.byte	0x02, 0x4a
	.zero		1
	.zero		1


	//----- nvinfo : EIATTR_EXIT_INSTR_OFFSETS
	.align		4
        /*0058*/ 	.byte	0x04, 0x1c
        /*005a*/ 	.short	(.L_67 - .L_66)


	//   ....[0]....
.L_66:
        /*005c*/ 	.word	0x00000e90


	//----- nvinfo : EIATTR_CBANK_PARAM_SIZE
	.align		4
.L_67:
        /*0060*/ 	.byte	0x03, 0x19
        /*0062*/ 	.short	0x0020


	//----- nvinfo : EIATTR_PARAM_CBANK
	.align		4
        /*0064*/ 	.byte	0x04, 0x0a
        /*0066*/ 	.short	(.L_69 - .L_68)
	.align		4
.L_68:
        /*0068*/ 	.word	index@(.nv.constant0._Z4FC_2PfS_S_S_)
        /*006c*/ 	.short	0x0380
        /*006e*/ 	.short	0x0020


	//----- nvinfo : EIATTR_SW_WAR
	.align		4
.L_69:
        /*0070*/ 	.byte	0x04, 0x36
        /*0072*/ 	.short	(.L_71 - .L_70)
.L_70:
        /*0074*/ 	.word	0x00000008
.L_71:


//--------------------- .nv.info._Z4FC_1PfS_S_S_  --------------------------
	.section	.nv.info._Z4FC_1PfS_S_S_,"",@"SHT_CUDA_INFO"
	.sectionflags	@""
	.align	4


	//----- nvinfo : EIATTR_CUDA_API_VERSION
	.align		4
        /*0000*/ 	.byte	0x04, 0x37
        /*0002*/ 	.short	(.L_73 - .L_72)
.L_72:
        /*0004*/ 	.word	0x00000082


	//----- nvinfo : EIATTR_KPARAM_INFO
	.align		4
.L_73:
        /*0008*/ 	.byte	0x04, 0x17
        /*000a*/ 	.short	(.L_75 - .L_74)
.L_74:
        /*000c*/ 	.word	0x00000000
        /*0010*/ 	.short	0x0003
        /*0012*/ 	.short	0x0018
        /*0014*/ 	.byte	0x00, 0xf5, 0x21, 0x00


	//----- nvinfo : EIATTR_KPARAM_INFO
	.align		4
.L_75:
        /*0018*/ 	.byte	0x04, 0x17
        /*001a*/ 	.short	(.L_77 - .L_76)
.L_76:
        /*001c*/ 	.word	0x00000000
        /*0020*/ 	.short	0x0002
        /*0022*/ 	.short	0x0010
        /*0024*/ 	.byte	0x00, 0xf5, 0x21, 0x00


	//----- nvinfo : EIATTR_KPARAM_INFO
	.align		4
.L_77:
        /*0028*/ 	.byte	0x04, 0x17
        /*002a*/ 	.short	(.L_79 - .L_78)
.L_78:
        /*002c*/ 	.word	0x00000000
        /*0030*/ 	.short	0x0001
        /*0032*/ 	.short	0x0008
        /*0034*/ 	.byte	0x00, 0xf5, 0x21, 0x00


	//----- nvinfo : EIATTR_KPARAM_INFO
	.align		4
.L_79:
        /*0038*/ 	.byte	0x04, 0x17
        /*003a*/ 	.short	(.L_81 - .L_80)
.L_80:
        /*003c*/ 	.word	0x00000000
        /*0040*/ 	.short	0x0000
        /*0042*/ 	.short	0x0000
        /*0044*/ 	.byte	0x00, 0xf5, 0x21, 0x00


	//----- nvinfo : EIATTR_SPARSE_MMA_MASK
	.align		4
.L_81:
        /*0048*/ 	.byte	0x03, 0x50
        /*004a*/ 	.short	0x0000


	//----- nvinfo : EIATTR_MAXREG_COUNT
	.align		4
        /*004c*/ 	.byte	0x03, 0x1b
        /*004e*/ 	.short	0x00ff


	//----- nvinfo : EIATTR_MERCURY_ISA_VERSION
	.align		4
        /*0050*/ 	.byte	0x03, 0x5f
        /*0052*/ 	.short	0x0101


	//----- nvinfo : EIATTR_VRC_CTA_INIT_COUNT
	.align		4
        /*0054*/ 	.byte	0x02, 0x4a
	.zero		1
	.zero		1


	//----- nvinfo : EIATTR_EXIT_INSTR_OFFSETS
	.align		4
        /*0058*/ 	.byte	0x04, 0x1c
        /*005a*/ 	.short	(.L_83 - .L_82)


	//   ....[0]....
.L_82:
        /*005c*/ 	.word	0x000004d0


	//----- nvinfo : EIATTR_CBANK_PARAM_SIZE
	.align		4
.L_83:
        /*0060*/ 	.byte	0x03, 0x19
        /*0062*/ 	.short	0x0020


	//----- nvinfo : EIATTR_PARAM_CBANK
	.align		4
        /*0064*/ 	.byte	0x04, 0x0a
        /*0066*/ 	.short	(.L_85 - .L_84)
	.align		4
.L_84:
        /*0068*/ 	.word	index@(.nv.constant0._Z4FC_1PfS_S_S_)
        /*006c*/ 	.short	0x0380
        /*006e*/ 	.short	0x0020


	//----- nvinfo : EIATTR_SW_WAR
	.align		4
.L_85:
        /*0070*/ 	.byte	0x04, 0x36
        /*0072*/ 	.short	(.L_87 - .L_86)
.L_86:
        /*0074*/ 	.word	0x00000008
.L_87:


//--------------------- .nv.info._Z6Pool_2PfS_    --------------------------
	.section	.nv.info._Z6Pool_2PfS_,"",@"SHT_CUDA_INFO"
	.sectionflags	@""
	.align	4


	//----- nvinfo : EIATTR_CUDA_API_VERSION
	.align		4
        /*0000*/ 	.byte	0x04, 0x37
        /*0002*/ 	.short	(.L_89 - .L_88)
.L_88:
        /*0004*/ 	.word	0x00000082


	//----- nvinfo : EIATTR_KPARAM_INFO
	.align		4
.L_89:
        /*0008*/ 	.byte	0x04, 0x17
        /*000a*/ 	.short	(.L_91 - .L_90)
.L_90:
        /*000c*/ 	.word	0x00000000
        /*0010*/ 	.short	0x0001
        /*0012*/ 	.short	0x0008
        /*0014*/ 	.byte	0x00, 0xf5, 0x21, 0x00


	//----- nvinfo : EIATTR_KPARAM_INFO
	.align		4
.L_91:
        /*0018*/ 	.byte	0x04, 0x17
        /*001a*/ 	.short	(.L_93 - .L_92)
.L_92:
        /*001c*/ 	.word	0x00000000
        /*0020*/ 	.short	0x0000
        /*0022*/ 	.short	0x0000
        /*0024*/ 	.byte	0x00, 0xf5, 0x21, 0x00


	//----- nvinfo : EIATTR_SPARSE_MMA_MASK
	.align		4
.L_93:
        /*0028*/ 	.byte	0x03, 0x50
        /*002a*/ 	.short	0x0000


	//----- nvinfo : EIATTR_MAXREG_COUNT
	.align		4
        /*002c*/ 	.byte	0x03, 0x1b
        /*002e*/ 	.short	0x00ff


	//----- nvinfo : EIATTR_MERCURY_ISA_VERSION
	.align		4
        /*0030*/ 	.byte	0x03, 0x5f
        /*0032*/ 	.short	0x0101


	//----- nvinfo : EIATTR_VRC_CTA_INIT_COUNT
	.align		4
        /*0034*/ 	.byte	0x02, 0x4a
	.zero		1
	.zero		1


	//----- nvinfo : EIATTR_EXIT_INSTR_OFFSETS
	.align		4
        /*0038*/ 	.byte	0x04, 0x1c
        /*003a*/ 	.short	(.L_95 - .L_94)


	//   ....[0]....
.L_94:
        /*003c*/ 	.word	0x00000150


	//----- nvinfo : EIATTR_CBANK_PARAM_SIZE
	.align		4
.L_95:
        /*0040*/ 	.byte	0x03, 0x19
        /*0042*/ 	.short	0x0010


	//----- nvinfo : EIATTR_PARAM_CBANK
	.align		4
        /*0044*/ 	.byte	0x04, 0x0a
        /*0046*/ 	.short	(.L_97 - .L_96)
	.align		4
.L_96:
        /*0048*/ 	.word	index@(.nv.constant0._Z6Pool_2PfS_)
        /*004c*/ 	.short	0x0380
        /*004e*/ 	.short	0x0010


	//----- nvinfo : EIATTR_SW_WAR
	.align		4
.L_97:
        /*0050*/ 	.byte	0x04, 0x36
        /*0052*/ 	.short	(.L_99 - .L_98)
.L_98:
        /*0054*/ 	.word	0x00000008
.L_99:


//--------------------- .nv.info._Z6Conv_2PfS_S_S_ --------------------------
	.section	.nv.info._Z6Conv_2PfS_S_S_,"",@"SHT_CUDA_INFO"
	.sectionflags	@""
	.align	4


	//----- nvinfo : EIATTR_CUDA_API_VERSION
	.align		4
        /*0000*/ 	.byte	0x04, 0x37
        /*0002*/ 	.short	(.L_101 - .L_100)
.L_100:
        /*0004*/ 	.word	0x00000082


	//----- nvinfo : EIATTR_KPARAM_INFO
	.align		4
.L_101:
        /*0008*/ 	.byte	0x04, 0x17
        /*000a*/ 	.short	(.L_103 - .L_102)
.L_102:
        /*000c*/ 	.word	0x00000000
        /*0010*/ 	.short	0x0003
        /*0012*/ 	.short	0x0018
        /*0014*/ 	.byte	0x00, 0xf5, 0x21, 0x00


	//----- nvinfo : EIATTR_KPARAM_INFO
	.align		4
.L_103:
        /*0018*/ 	.byte	0x04, 0x17
        /*001a*/ 	.short	(.L_105 - .L_104)
.L_104:
        /*001c*/ 	.word	0x00000000
        /*0020*/ 	.short	0x0002
        /*0022*/ 	.short	0x0010
        /*0024*/ 	.byte	0x00, 0xf5, 0x21, 0x00


	//----- nvinfo : EIATTR_KPARAM_INFO
	.align		4
.L_105:
        /*0028*/ 	.byte	0x04, 0x17
        /*002a*/ 	.short	(.L_107 - .L_106)
.L_106:
        /*002c*/ 	.word	0x00000000
        /*0030*/ 	.short	0x0001
        /*0032*/ 	.short	0x0008
        /*0034*/ 	.byte	0x00, 0xf5, 0x21, 0x00


	//----- nvinfo : EIATTR_KPARAM_INFO
	.align		4
.L_107:
        /*0038*/ 	.byte	0x04, 0x17
        /*003a*/ 	.short	(.L_109 - .L_108)
.L_108:
        /*003c*/ 	.word	0x00000000
        /*0040*/ 	.short	0x0000
        /*0042*/ 	.short	0x0000
        /*0044*/ 	.byte	0x00, 0xf5, 0x21, 0x00


	//----- nvinfo : EIATTR_SPARSE_MMA_MASK
	.align		4
.L_109:
        /*0048*/ 	.byte	0x03, 0x50
        /*004a*/ 	.short	0x0000


	//----- nvinfo : EIATTR_MAXREG_COUNT
	.align		4
        /*004c*/ 	.byte	0x03, 0x1b
        /*004e*/ 	.short	0x00ff


	//----- nvinfo : EIATTR_MERCURY_ISA_VERSION
	.align		4
        /*0050*/ 	.byte	0x03, 0x5f
        /*0052*/ 	.short	0x0101


	//----- nvinfo : EIATTR_VRC_CTA_INIT_COUNT
	.align		4
        /*0054*/ 	.byte	0x02, 0x4a
	.zero		1
	.zero		1


	//----- nvinfo : EIATTR_EXIT_INSTR_OFFSETS
	.align		4
        /*0058*/ 	.byte	0x04, 0x1c
        /*005a*/ 	.short	(.L_111 - .L_110)


	//   ....[0]....
.L_110:
        /*005c*/ 	.word	0x000006d0


	//----- nvinfo : EIATTR_CBANK_PARAM_SIZE
	.align		4
.L_111:
        /*0060*/ 	.byte	0x03, 0x19
        /*0062*/ 	.short	0x0020


	//----- nvinfo : EIATTR_PARAM_CBANK
	.align		4
        /*0064*/ 	.byte	0x04, 0x0a
        /*0066*/ 	.short	(.L_113 - .L_112)
	.align		4
.L_112:
        /*0068*/ 	.word	index@(.nv.constant0._Z6Conv_2PfS_S_S_)
        /*006c*/ 	.short	0x0380
        /*006e*/ 	.short	0x0020


	//----- nvinfo : EIATTR_SW_WAR
	.align		4
.L_113:
        /*0070*/ 	.byte	0x04, 0x36
        /*0072*/ 	.short	(.L_115 - .L_114)
.L_114:
        /*0074*/ 	.word	0x00000008
.L_115:


//--------------------- .nv.info._Z6Pool_1PfS_    --------------------------
	.section	.nv.info._Z6Pool_1PfS_,"",@"SHT_CUDA_INFO"
	.sectionflags	@""
	.align	4


	//----- nvinfo : EIATTR_CUDA_API_VERSION
	.align		4
        /*0000*/ 	.byte	0x04, 0x37
        /*0002*/ 	.short	(.L_117 - .L_116)
.L_116:
        /*0004*/ 	.word	0x00000082


	//----- nvinfo : EIATTR_KPARAM_INFO
	.align		4
.L_117:
        /*0008*/ 	.byte	0x04, 0x17
        /*000a*/ 	.short	(.L_119 - .L_118)
.L_118:
        /*000c*/ 	.word	0x00000000
        /*0010*/ 	.short	0x0001
        /*0012*/ 	.short	0x0008
        /*0014*/ 	.byte	0x00, 0xf5, 0x21, 0x00


	//----- nvinfo : EIATTR_KPARAM_INFO
	.align		4
.L_119:
        /*0018*/ 	.byte	0x04, 0x17
        /*001a*/ 	.short	(.L_121 - .L_120)
.L_120:
        /*001c*/ 	.word	0x00000000
        /*0020*/ 	.short	0x0000
        /*0022*/ 	.short	0x0000
        /*0024*/ 	.byte	0x00, 0xf5, 0x21, 0x00


	//----- nvinfo : EIATTR_SPARSE_MMA_MASK
	.align		4
.L_121:
        /*0028*/ 	.byte	0x03, 0x50
        /*002a*/ 	.short	0x0000


	//----- nvinfo : EIATTR_MAXREG_COUNT
	.align		4
        /*002c*/ 	.byte	0x03, 0x1b
        /*002e*/ 	.short	0x00ff


	//----- nvinfo : EIATTR_MERCURY_ISA_VERSION
	.align		4
        /*0030*/ 	.byte	0x03, 0x5f
        /*0032*/ 	.short	0x0101


	//----- nvinfo : EIATTR_VRC_CTA_INIT_COUNT
	.align		4
        /*0034*/ 	.byte	0x02, 0x4a
	.zero		1
	.zero		1


	//----- nvinfo : EIATTR_EXIT_INSTR_OFFSETS
	.align		4
        /*0038*/ 	.byte	0x04, 0x1c
        /*003a*/ 	.short	(.L_123 - .L_122)


	//   ....[0]....
.L_122:
        /*003c*/ 	.word	0x00000150


	//----- nvinfo : EIATTR_CBANK_PARAM_SIZE
	.align		4
.L_123:
        /*0040*/ 	.byte	0x03, 0x19
        /*0042*/ 	.short	0x0010


	//----- nvinfo : EIATTR_PARAM_CBANK
	.align		4
        /*0044*/ 	.byte	0x04, 0x0a
        /*0046*/ 	.short	(.L_125 - .L_124)
	.align		4
.L_124:
        /*0048*/ 	.word	index@(.nv.constant0._Z6Pool_1PfS_)
        /*004c*/ 	.short	0x0380
        /*004e*/ 	.short	0x0010


	//----- nvinfo : EIATTR_SW_WAR
	.align		4
.L_125:
        /*0050*/ 	.byte	0x04, 0x36
        /*0052*/ 	.short	(.L_127 - .L_126)
.L_126:
        /*0054*/ 	.word	0x00000008
.L_127:


//--------------------- .nv.info._Z6Conv_1PfS_S_S_ --------------------------
	.section	.nv.info._Z6Conv_1PfS_S_S_,"",@"SHT_CUDA_INFO"
	.sectionflags	@""
	.align	4


	//----- nvinfo : EIATTR_CUDA_API_VERSION
	.align		4
        /*0000*/ 	.byte	0x04, 0x37
        /*0002*/ 	.short	(.L_129 - .L_128)
.L_128:
        /*0004*/ 	.word	0x00000082


	//----- nvinfo : EIATTR_KPARAM_INFO
	.align		4
.L_129:
        /*0008*/ 	.byte	0x04, 0x17
        /*000a*/ 	.short	(.L_131 - .L_130)
.L_130:
        /*000c*/ 	.word	0x00000000
        /*0010*/ 	.short	0x0003
        /*0012*/ 	.short	0x0018
        /*0014*/ 	.byte	0x00, 0xf5, 0x21, 0x00


	//----- nvinfo : EIATTR_KPARAM_INFO
	.align		4
.L_131:
        /*0018*/ 	.byte	0x04, 0x17
        /*001a*/ 	.short	(.L_133 - .L_132)
.L_132:
        /*001c*/ 	.word	0x00000000
        /*0020*/ 	.short	0x0002
        /*0022*/ 	.short	0x0010
        /*0024*/ 	.byte	0x00, 0xf5, 0x21, 0x00


	//----- nvinfo : EIATTR_KPARAM_INFO
	.align		4
.L_133:
        /*0028*/ 	.byte	0x04, 0x17
        /*002a*/ 	.short	(.L_135 - .L_134)
.L_134:
        /*002c*/ 	.word	0x00000000
        /*0030*/ 	.short	0x0001
        /*0032*/ 	.short	0x0008
        /*0034*/ 	.byte	0x00, 0xf5, 0x21, 0x00


	//----- nvinfo : EIATTR_KPARAM_INFO
	.align		4
.L_135:
        /*0038*/ 	.byte	0x04, 0x17
        /*003a*/ 	.short	(.L_137 - .L_136)
.L_136:
        /*003c*/ 	.word	0x00000000
        /*0040*/ 	.short	0x0000
        /*0042*/ 	.short	0x0000
        /*0044*/ 	.byte	0x00, 0xf5, 0x21, 0x00


	//----- nvinfo : EIATTR_SPARSE_MMA_MASK
	.align		4
.L_137:
        /*0048*/ 	.byte	0x03, 0x50
        /*004a*/ 	.short	0x0000


	//----- nvinfo : EIATTR_MAXREG_COUNT
	.align		4
        /*004c*/ 	.byte	0x03, 0x1b
        /*004e*/ 	.short	0x00ff


	//----- nvinfo : EIATTR_MERCURY_ISA_VERSION
	.align		4
        /*0050*/ 	.byte	0x03, 0x5f
        /*0052*/ 	.short	0x0101


	//----- nvinfo : EIATTR_VRC_CTA_INIT_COUNT
	.align		4
        /*0054*/ 	.byte	0x02, 0x4a
	.zero		1
	.zero		1


	//----- nvinfo : EIATTR_EXIT_INSTR_OFFSETS
	.align		4
        /*0058*/ 	.byte	0x04, 0x1c
        /*005a*/ 	.short	(.L_139 - .L_138)


	//   ....[0]....
.L_138:
        /*005c*/ 	.word	0x000005f0


	//----- nvinfo : EIATTR_CBANK_PARAM_SIZE
	.align		4
.L_139:
        /*0060*/ 	.byte	0x03, 0x19
        /*0062*/ 	.short	0x0020


	//----- nvinfo : EIATTR_PARAM_CBANK
	.align		4
        /*0064*/ 	.byte	0x04, 0x0a
        /*0066*/ 	.short	(.L_141 - .L_140)
	.align		4
.L_140:
        /*0068*/ 	.word	index@(.nv.constant0._Z6Conv_1PfS_S_S_)
        /*006c*/ 	.short	0x0380
        /*006e*/ 	.short	0x0020


	//----- nvinfo : EIATTR_SW_WAR
	.align		4
.L_141:
        /*0070*/ 	.byte	0x04, 0x36
        /*0072*/ 	.short	(.L_143 - .L_142)
.L_142:
        /*0074*/ 	.word	0x00000008
.L_143:


//--------------------- .nv.callgraph             --------------------------
	.section	.nv.callgraph,"",@"SHT_CUDA_CALLGRAPH"
	.align	4
	.sectionentsize	8
	.align		4
        /*0000*/ 	.word	0x00000000
	.align		4
        /*0004*/ 	.word	0xffffffff
	.align		4
        /*0008*/ 	.word	0x00000000
	.align		4
        /*000c*/ 	.word	0xfffffffe
	.align		4
        /*0010*/ 	.word	0x00000000
	.align		4
        /*0014*/ 	.word	0xfffffffd
	.align		4
        /*0018*/ 	.word	0x00000000
	.align		4
        /*001c*/ 	.word	0xfffffffc


//--------------------- .text._Z7softmaxPf        --------------------------
	.section	.text._Z7softmaxPf,"ax",@progbits
	.align	128
        .global         _Z7softmaxPf
        .type           _Z7softmaxPf,@function
        .size           _Z7softmaxPf,(.L_x_28 - _Z7softmaxPf)
        .other          _Z7softmaxPf,@"STO_CUDA_ENTRY STV_DEFAULT"
_Z7softmaxPf:
.text._Z7softmaxPf:
[----:B------:R-:W-:Y:S08]  /*0000*/  LDC R1, c[0x0][0x37c] ;  /* 0x0000df00ff017b82 */ /* 0x000ff00000000800 */
[----:B------:R-:W0:Y:S01]  /*0010*/  LDC.64 R18, c[0x0][0x380] ;  /* 0x0000e000ff127b82 */ /* 0x000e220000000a00 */
[----:B------:R-:W0:Y:S02]  /*0020*/  LDCU.64 UR4, c[0x0][0x358] ;  /* 0x00006b00ff0477ac */ /* 0x000e240008000a00 */
[----:B0-----:R-:W2:Y:S04]  /*0030*/  LDG.E R21, desc[UR4][R18.64] ;  /* 0x0000000412157981 */ /* 0x001ea8000c1e1900 */
[----:B------:R-:W3:Y:S04]  /*0040*/  LDG.E R23, desc[UR4][R18.64+0x4] ;  /* 0x0000040412177981 */ /* 0x000ee8000c1e1900 */
[----:B------:R-:W4:Y:S04]  /*0050*/  LDG.E R9, desc[UR4][R18.64+0x8] ;  /* 0x0000080412097981 */ /* 0x000f28000c1e1900 */
[----:B------:R-:W5:Y:S04]  /*0060*/  LDG.E R11, desc[UR4][R18.64+0xc] ;  /* 0x00000c04120b7981 */ /* 0x000f68000c1e1900 */
[----:B------:R-:W5:Y:S04]  /*0070*/  LDG.E R7, desc[UR4][R18.64+0x10] ;  /* 0x0000100412077981 */ /* 0x000f68000c1e1900 */
[----:B------:R-:W5:Y:S04]  /*0080*/  LDG.E R17, desc[UR4][R18.64+0x14] ;  /* 0x0000140412117981 */ /* 0x000f68000c1e1900 */
[----:B------:R-:W5:Y:S04]  /*0090*/  LDG.E R15, desc[UR4][R18.64+0x18] ;  /* 0x00001804120f7981 */ /* 0x000f68000c1e1900 */
[----:B------:R-:W5:Y:S04]  /*00a0*/  LDG.E R3, desc[UR4][R18.64+0x1c] ;  /* 0x00001c0412037981 */ /* 0x000f68000c1e1900 */
[----:B------:R-:W5:Y:S04]  /*00b0*/  LDG.E R6, desc[UR4][R18.64+0x20] ;  /* 0x0000200412067981 */ /* 0x000f68000c1e1900 */
[----:B------:R0:W5:Y:S01]  /*00c0*/  LDG.E R5, desc[UR4][R18.64+0x24] ;  /* 0x0000240412057981 */ /* 0x000162000c1e1900 */
[----:B------:R-:W-:Y:S01]  /*00d0*/  HFMA2 R14, -RZ, RZ, 0.96630859375, -0.0022525787353515625 ;  /* 0x3bbb989dff0e7431 */ /* 0x000fe200000001ff */
[----:B------:R-:W-:-:S04]  /*00e0*/  MOV R13, 0x437c0000 ;  /* 0x437c0000000d7802 */ /* 0x000fc80000000f00 */
[----:B--2---:R-:W-:-:S04]  /*00f0*/  FFMA.SAT R0, R21, R14, 0.5 ;  /* 0x3f00000015007423 */ /* 0x004fc8000000200e */
[----:B------:R-:W-:Y:S01]  /*0100*/  FFMA.RM R0, R0, R13, 12582913 ;  /* 0x4b40000100007423 */ /* 0x000fe2000000400d */
[----:B---3--:R-:W-:-:S03]  /*0110*/  FFMA.SAT R2, R23, R14, 0.5 ;  /* 0x3f00000017027423 */ /* 0x008fc6000000200e */
[----:B------:R-:W-:Y:S01]  /*0120*/  FADD R4, R0, -12583039 ;  /* 0xcb40007f00047421 */ /* 0x000fe20000000000 */
[-C--:B----4-:R-:W-:Y:S01]  /*0130*/  FFMA.SAT R10, R9, R14.reuse, 0.5 ;  /* 0x3f000000090a7423 */ /* 0x090fe2000000200e */
[-C--:B------:R-:W-:Y:S01]  /*0140*/  FFMA.RM R2, R2, R13.reuse, 12582913 ;  /* 0x4b40000102027423 */ /* 0x080fe2000000400d */
[----:B------:R-:W-:Y:S01]  /*0150*/  SHF.L.U32 R0, R0, 0x17, RZ ;  /* 0x0000001700007819 */ /* 0x000fe200000006ff */
[C---:B------:R-:W-:Y:S01]  /*0160*/  FFMA R4, R21.reuse, 1.4426950216293334961, -R4 ;  /* 0x3fb8aa3b15047823 */ /* 0x040fe20000000804 */
[-C--:B0-----:R-:W-:Y:S01]  /*0170*/  FFMA.RM R18, R10, R13.reuse, 12582913 ;  /* 0x4b4000010a127423 */ /* 0x081fe2000000400d */
[----:B------:R-:W-:Y:S02]  /*0180*/  FADD R8, R2, -12583039 ;  /* 0xcb40007f02087421 */ /* 0x000fe40000000000 */
[----:B------:R-:W-:Y:S01]  /*0190*/  FFMA R19, R21, 1.925963033500011079e-08, R4 ;  /* 0x32a5706015137823 */ /* 0x000fe20000000004 */
[-C--:B-----5:R-:W-:Y:S01]  /*01a0*/  FFMA.SAT R4, R11, R14.reuse, 0.5 ;  /* 0x3f0000000b047423 */ /* 0x0a0fe2000000200e */
[----:B------:R-:W-:Y:S01]  /*01b0*/  FADD R10, R18, -12583039 ;  /* 0xcb40007f120a7421 */ /* 0x000fe20000000000 */
[----:B------:R-:W-:Y:S01]  /*01c0*/  FFMA R8, R23, 1.4426950216293334961, -R8 ;  /* 0x3fb8aa3b17087823 */ /* 0x000fe20000000808 */
[-C--:B------:R-:W-:Y:S01]  /*01d0*/  FFMA.SAT R12, R7, R14.reuse, 0.5 ;  /* 0x3f000000070c7423 */ /* 0x080fe2000000200e */
[-C--:B------:R-:W-:Y:S01]  /*01e0*/  FFMA.RM R4, R4, R13.reuse, 12582913 ;  /* 0x4b40000104047423 */ /* 0x080fe2000000400d */
[----:B------:R-:W-:Y:S01]  /*01f0*/  FFMA R10, R9, 1.4426950216293334961, -R10 ;  /* 0x3fb8aa3b090a7823 */ /* 0x000fe2000000080a */
[----:B------:R-:W-:Y:S01]  /*0200*/  FFMA R20, R23, 1.925963033500011079e-08, R8 ;  /* 0x32a5706017147823 */ /* 0x000fe20000000008 */
[-C--:B------:R-:W-:Y:S01]  /*0210*/  FFMA.SAT R22, R17, R14.reuse, 0.5 ;  /* 0x3f00000011167423 */ /* 0x080fe2000000200e */
[----:B------:R-:W-:Y:S01]  /*0220*/  FADD R8, R4, -12583039 ;  /* 0xcb40007f04087421 */ /* 0x000fe20000000000 */
[----:B------:R-:W-:Y:S01]  /*0230*/  FFMA R10, R9, 1.925963033500011079e-08, R10 ;  /* 0x32a57060090a7823 */ /* 0x000fe2000000000a */
[-C--:B------:R-:W-:Y:S01]  /*0240*/  FFMA.RM R9, R12, R13.reuse, 12582913 ;  /* 0x4b4000010c097423 */ /* 0x080fe2000000400d */
[----:B------:R-:W0:Y:S01]  /*0250*/  MUFU.EX2 R19, R19 ;  /* 0x0000001300137308 */ /* 0x000e220000000800 */
[----:B------:R-:W-:Y:S01]  /*0260*/  FFMA R8, R11, 1.4426950216293334961, -R8 ;  /* 0x3fb8aa3b0b087823 */ /* 0x000fe20000000808 */
[-C--:B------:R-:W-:Y:S01]  /*0270*/  FFMA.SAT R24, R15, R14.reuse, 0.5 ;  /* 0x3f0000000f187423 */ /* 0x080fe2000000200e */
[----:B------:R-:W-:Y:S01]  /*0280*/  FADD R16, R9, -12583039 ;  /* 0xcb40007f09107421 */ /* 0x000fe20000000000 */
[-C--:B------:R-:W-:Y:S01]  /*0290*/  FFMA.SAT R26, R6, R14.reuse, 0.5 ;  /* 0x3f000000061a7423 */ /* 0x080fe2000000200e */
[----:B------:R-:W-:Y:S01]  /*02a0*/  FFMA R12, R11, 1.925963033500011079e-08, R8 ;  /* 0x32a570600b0c7823 */ /* 0x000fe20000000008 */
[-C--:B------:R-:W-:Y:S01]  /*02b0*/  FFMA.RM R8, R22, R13.reuse, 12582913 ;  /* 0x4b40000116087423 */ /* 0x080fe2000000400d */
[C---:B------:R-:W-:Y:S01]  /*02c0*/  FFMA R16, R7.reuse, 1.4426950216293334961, -R16 ;  /* 0x3fb8aa3b07107823 */ /* 0x040fe20000000810 */
[----:B------:R-:W1:Y:S01]  /*02d0*/  MUFU.EX2 R20, R20 ;  /* 0x0000001400147308 */ /* 0x000e620000000800 */
[----:B------:R-:W-:Y:S01]  /*02e0*/  SHF.L.U32 R18, R18, 0x17, RZ ;  /* 0x0000001712127819 */ /* 0x000fe200000006ff */
[----:B------:R-:W-:Y:S01]  /*02f0*/  FADD R22, R8, -12583039 ;  /* 0xcb40007f08167421 */ /* 0x000fe20000000000 */
[----:B------:R-:W-:Y:S01]  /*0300*/  FFMA R11, R7, 1.925963033500011079e-08, R16 ;  /* 0x32a57060070b7823 */ /* 0x000fe20000000010 */
[----:B------:R-:W-:Y:S01]  /*0310*/  FFMA.RM R7, R24, R13, 12582913 ;  /* 0x4b40000118077423 */ /* 0x000fe2000000400d */
[----:B------:R-:W-:Y:S01]  /*0320*/  FFMA.SAT R24, R3, R14, 0.5 ;  /* 0x3f00000003187423 */ /* 0x000fe2000000200e */
[----:B------:R-:W-:-:S02]  /*0330*/  FFMA R22, R17, 1.4426950216293334961, -R22 ;  /* 0x3fb8aa3b11167823 */ /* 0x000fc40000000816 */
[----:B------:R2:W3:Y:S01]  /*0340*/  MUFU.EX2 R21, R10 ;  /* 0x0000000a00157308 */ /* 0x0004e20000000800 */
[----:B0-----:R-:W-:Y:S01]  /*0350*/  FMUL R0, R0, R19 ;  /* 0x0000001300007220 */ /* 0x001fe20000400000 */
[----:B------:R-:W-:Y:S01]  /*0360*/  FFMA R16, R17, 1.925963033500011079e-08, R22 ;  /* 0x32a5706011107823 */ /* 0x000fe20000000016 */
[----:B------:R-:W-:-:S05]  /*0370*/  SHF.L.U32 R19, R2, 0x17, RZ ;  /* 0x0000001702137819 */ /* 0x000fca00000006ff */
[----:B------:R-:W0:Y:S01]  /*0380*/  MUFU.EX2 R12, R12 ;  /* 0x0000000c000c7308 */ /* 0x000e220000000800 */
[----:B--2---:R-:W-:Y:S01]  /*0390*/  FADD R10, R7, -12583039 ;  /* 0xcb40007f070a7421 */ /* 0x004fe20000000000 */
[----:B-1----:R-:W-:Y:S01]  /*03a0*/  FMUL R2, R19, R20 ;  /* 0x0000001413027220 */ /* 0x002fe20000400000 */
[----:B------:R-:W-:Y:S01]  /*03b0*/  FFMA.SAT R20, R5, R14, 0.5 ;  /* 0x3f00000005147423 */ /* 0x000fe2000000200e */
[----:B------:R-:W-:Y:S01]  /*03c0*/  FADD R19, RZ, R0 ;  /* 0x00000000ff137221 */ /* 0x000fe20000000000 */
[C---:B------:R-:W-:Y:S01]  /*03d0*/  FFMA R22, R15.reuse, 1.4426950216293334961, -R10 ;  /* 0x3fb8aa3b0f167823 */ /* 0x040fe2000000080a */
[-C--:B------:R-:W-:Y:S02]  /*03e0*/  FFMA.RM R10, R24, R13.reuse, 12582913 ;  /* 0x4b400001180a7423 */ /* 0x080fe4000000400d */
[----:B------:R-:W1:Y:S01]  /*03f0*/  MUFU.EX2 R11, R11 ;  /* 0x0000000b000b7308 */ /* 0x000e620000000800 */
[----:B------:R-:W-:Y:S01]  /*0400*/  FFMA R17, R15, 1.925963033500011079e-08, R22 ;  /* 0x32a570600f117823 */ /* 0x000fe20000000016 */
[-C--:B------:R-:W-:Y:S01]  /*0410*/  FFMA.RM R15, R26, R13.reuse, 12582913 ;  /* 0x4b4000011a0f7423 */ /* 0x080fe2000000400d */
[----:B------:R-:W-:Y:S01]  /*0420*/  FADD R22, R10, -12583039 ;  /* 0xcb40007f0a167421 */ /* 0x000fe20000000000 */
[----:B------:R-:W-:-:S02]  /*0430*/  FFMA.RM R13, R20, R13, 12582913 ;  /* 0x4b400001140d7423 */ /* 0x000fc4000000400d */
[----:B------:R-:W-:Y:S01]  /*0440*/  FADD R23, R15, -12583039 ;  /* 0xcb40007f0f177421 */ /* 0x000fe20000000000 */
[----:B------:R-:W-:Y:S01]  /*0450*/  FFMA R22, R3, 1.4426950216293334961, -R22 ;  /* 0x3fb8aa3b03167823 */ /* 0x000fe20000000816 */
[----:B------:R-:W2:Y:S01]  /*0460*/  MUFU.EX2 R16, R16 ;  /* 0x0000001000107308 */ /* 0x000ea20000000800 */
[----:B------:R-:W-:Y:S01]  /*0470*/  FADD R20, R13, -12583039 ;  /* 0xcb40007f0d147421 */ /* 0x000fe20000000000 */
[----:B------:R-:W-:Y:S01]  /*0480*/  FFMA R23, R6, 1.4426950216293334961, -R23 ;  /* 0x3fb8aa3b06177823 */ /* 0x000fe20000000817 */
[----:B------:R-:W-:Y:S01]  /*0490*/  FFMA R14, R3, 1.925963033500011079e-08, R22 ;  /* 0x32a57060030e7823 */ /* 0x000fe20000000016 */
[----:B---3--:R-:W-:Y:S01]  /*04a0*/  FMUL R3, R18, R21 ;  /* 0x0000001512037220 */ /* 0x008fe20000400000 */
[----:B------:R-:W-:Y:S01]  /*04b0*/  SHF.L.U32 R21, R4, 0x17, RZ ;  /* 0x0000001704157819 */ /* 0x000fe200000006ff */
[----:B------:R-:W-:Y:S01]  /*04c0*/  FFMA R23, R6, 1.925963033500011079e-08, R23 ;  /* 0x32a5706006177823 */ /* 0x000fe20000000017 */
[----:B------:R-:W-:Y:S01]  /*04d0*/  FADD R6, R19, R2 ;  /* 0x0000000213067221 */ /* 0x000fe20000000000 */
[----:B------:R-:W3:Y:S01]  /*04e0*/  MUFU.EX2 R17, R17 ;  /* 0x0000001100117308 */ /* 0x000ee20000000800 */
[----:B------:R-:W-:Y:S01]  /*04f0*/  SHF.L.U32 R18, R9, 0x17, RZ ;  /* 0x0000001709127819 */ /* 0x000fe200000006ff */
[----:B------:R-:W-:Y:S01]  /*0500*/  FFMA R20, R5, 1.4426950216293334961, -R20 ;  /* 0x3fb8aa3b05147823 */ /* 0x000fe20000000814 */
[----:B0-----:R-:W-:Y:S01]  /*0510*/  FMUL R4, R21, R12 ;  /* 0x0000000c15047220 */ /* 0x001fe20000400000 */
[----:B------:R-:W-:Y:S01]  /*0520*/  FADD R19, R6, R3 ;  /* 0x0000000306137221 */ /* 0x000fe20000000000 */
[----:B------:R-:W-:Y:S01]  /*0530*/  SHF.L.U32 R21, R8, 0x17, RZ ;  /* 0x0000001708157819 */ /* 0x000fe200000006ff */
[----:B------:R-:W-:Y:S01]  /*0540*/  FFMA R20, R5, 1.925963033500011079e-08, R20 ;  /* 0x32a5706005147823 */ /* 0x000fe20000000014 */
[----:B-1----:R-:W-:Y:S01]  /*0550*/  FMUL R5, R18, R11 ;  /* 0x0000000b12057220 */ /* 0x002fe20000400000 */
[----:B------:R-:W0:Y:S01]  /*0560*/  MUFU.EX2 R14, R14 ;  /* 0x0000000e000e7308 */ /* 0x000e220000000800 */
[----:B------:R-:W-:Y:S01]  /*0570*/  FADD R8, R19, R4 ;  /* 0x0000000413087221 */ /* 0x000fe20000000000 */
[----:B------:R-:W-:Y:S01]  /*0580*/  SHF.L.U32 R12, R7, 0x17, RZ ;  /* 0x00000017070c7819 */ /* 0x000fe200000006ff */
[----:B--2---:R-:W-:Y:S01]  /*0590*/  FMUL R6, R21, R16 ;  /* 0x0000001015067220 */ /* 0x004fe20000400000 */
[----:B------:R-:W-:Y:S01]  /*05a0*/  SHF.L.U32 R19, R10, 0x17, RZ ;  /* 0x000000170a137819 */ /* 0x000fe200000006ff */
[----:B------:R-:W-:-:S03]  /*05b0*/  FADD R11, R8, R5 ;  /* 0x00000005080b7221 */ /* 0x000fc60000000000 */
[----:B------:R-:W1:Y:S01]  /*05c0*/  MUFU.EX2 R9, R23 ;  /* 0x0000001700097308 */ /* 0x000e620000000800 */
[----:B---3--:R-:W-:Y:S01]  /*05d0*/  FMUL R7, R12, R17 ;  /* 0x000000110c077220 */ /* 0x008fe20000400000 */
[----:B------:R-:W-:Y:S01]  /*05e0*/  FADD R10, R11, R6 ;  /* 0x000000060b0a7221 */ /* 0x000fe20000000000 */
[----:B------:R-:W-:-:S03]  /*05f0*/  SHF.L.U32 R12, R15, 0x17, RZ ;  /* 0x000000170f0c7819 */ /* 0x000fc600000006ff */
[----:B------:R-:W-:Y:S01]  /*0600*/  FADD R11, R10, R7 ;  /* 0x000000070a0b7221 */ /* 0x000fe20000000000 */
[----:B------:R-:W-:Y:S01]  /*0610*/  SHF.L.U32 R10, R13, 0x17, RZ ;  /* 0x000000170d0a7819 */ /* 0x000fe200000006ff */
[----:B------:R-:W2:Y:S01]  /*0620*/  MUFU.EX2 R25, R20 ;  /* 0x0000001400197308 */ /* 0x000ea20000000800 */
[----:B0-----:R-:W-:Y:S01]  /*0630*/  FMUL R8, R19, R14 ;  /* 0x0000000e13087220 */ /* 0x001fe20000400000 */
[----:B-1----:R-:W-:-:S03]  /*0640*/  FMUL R9, R12, R9 ;  /* 0x000000090c097220 */ /* 0x002fc60000400000 */
[----:B------:R-:W-:-:S04]  /*0650*/  FADD R12, R11, R8 ;  /* 0x000000080b0c7221 */ /* 0x000fc80000000000 */
[----:B------:R-:W-:Y:S01]  /*0660*/  FADD R11, R12, R9 ;  /* 0x000000090c0b7221 */ /* 0x000fe20000000000 */
[----:B--2---:R-:W-:-:S04]  /*0670*/  FMUL R10, R10, R25 ;  /* 0x000000190a0a7220 */ /* 0x004fc80000400000 */
[----:B------:R-:W-:-:S04]  /*0680*/  FADD R11, R11, R10 ;  /* 0x0000000a0b0b7221 */ /* 0x000fc80000000000 */
[----:B------:R-:W0:Y:S08]  /*0690*/  MUFU.RCP R12, R11 ;  /* 0x0000000b000c7308 */ /* 0x000e300000001000 */
[----:B------:R-:W1:Y:S01]  /*06a0*/  FCHK P0, R0, R11 ;  /* 0x0000000b00007302 */ /* 0x000e620000000000 */
[----:B0-----:R-:W-:-:S04]  /*06b0*/  FFMA R13, -R11, R12, 1 ;  /* 0x3f8000000b0d7423 */ /* 0x001fc8000000010c */
[----:B------:R-:W-:-:S04]  /*06c0*/  FFMA R13, R12, R13, R12 ;  /* 0x0000000d0c0d7223 */ /* 0x000fc8000000000c */
[----:B------:R-:W-:-:S04]  /*06d0*/  FFMA R12, R0, R13, RZ ;  /* 0x0000000d000c7223 */ /* 0x000fc800000000ff */
[----:B------:R-:W-:-:S04]  /*06e0*/  FFMA R14, -R11, R12, R0 ;  /* 0x0000000c0b0e7223 */ /* 0x000fc80000000100 */
[----:B------:R-:W-:Y:S01]  /*06f0*/  FFMA R15, R13, R14, R12 ;  /* 0x0000000e0d0f7223 */ /* 0x000fe2000000000c */
[----:B-1----:R-:W-:Y:S06]  /*0700*/  @!P0 BRA `(.L_x_0) ;  /* 0x0000000000088947 */ /* 0x002fec0003800000 */
[----:B------:R-:W-:-:S07]  /*0710*/  MOV R12, 0x730 ;  /* 0x00000730000c7802 */ /* 0x000fce0000000f00 */
[----:B------:R-:W-:Y:S05]  /*0720*/  CALL.REL.NOINC `($__internal_0_$__cuda_sm3x_div_rn_noftz_f32_slowpath) ;  /* 0x0000000400fc7944 */ /* 0x000fea0003c00000 */
.L_x_0:
[----:B------:R-:W0:Y:S01]  /*0730*/  LDC.64 R12, c[0x0][0x380] ;  /* 0x0000e000ff0c7b82 */ /* 0x000e220000000a00 */
[----:B------:R-:W1:Y:S08]  /*0740*/  MUFU.RCP R0, R11 ;  /* 0x0000000b00007308 */ /* 0x000e700000001000 */
[----:B------:R-:W2:Y:S01]  /*0750*/  FCHK P0, R2, R11 ;  /* 0x0000000b02007302 */ /* 0x000ea20000000000 */
[----:B-1----:R-:W-:-:S04]  /*0760*/  FFMA R17, -R11, R0, 1 ;  /* 0x3f8000000b117423 */ /* 0x002fc80000000100 */
[----:B------:R-:W-:Y:S01]  /*0770*/  FFMA R19, R0, R17, R0 ;  /* 0x0000001100137223 */ /* 0x000fe20000000000 */
[----:B0-----:R0:W-:Y:S03]  /*0780*/  STG.E desc[UR4][R12.64], R15 ;  /* 0x0000000f0c007986 */ /* 0x0011e6000c101904 */
[----:B------:R-:W-:-:S04]  /*0790*/  FFMA R0, R2, R19, RZ ;  /* 0x0000001302007223 */ /* 0x000fc800000000ff */
[----:B------:R-:W-:-:S04]  /*07a0*/  FFMA R17, -R11, R0, R2 ;  /* 0x000000000b117223 */ /* 0x000fc80000000102 */
[----:B------:R-:W-:Y:S01]  /*07b0*/  FFMA R17, R19, R17, R0 ;  /* 0x0000001113117223 */ /* 0x000fe20000000000 */
[----:B--2---:R-:W-:Y:S06]  /*07c0*/  @!P0 BRA `(.L_x_1) ;  /* 0x0000000000108947 */ /* 0x004fec0003800000 */
[----:B------:R-:W-:Y:S02]  /*07d0*/  MOV R0, R2 ;  /* 0x0000000200007202 */ /* 0x000fe40000000f00 */
[----:B0-----:R-:W-:-:S07]  /*07e0*/  MOV R12, 0x800 ;  /* 0x00000800000c7802 */ /* 0x001fce0000000f00 */
[----:B------:R-:W-:Y:S05]  /*07f0*/  CALL.REL.NOINC `($__internal_0_$__cuda_sm3x_div_rn_noftz_f32_slowpath) ;  /* 0x0000000400c87944 */ /* 0x000fea0003c00000 */
[----:B------:R-:W-:-:S07]  /*0800*/  MOV R17, R15 ;  /* 0x0000000f00117202 */ /* 0x000fce0000000f00 */
.L_x_1:
[----:B0-----:R-:W0:Y:S01]  /*0810*/  LDC.64 R12, c[0x0][0x380] ;  /* 0x0000e000ff0c7b82 */ /* 0x001e220000000a00 */
        /* <DEDUP_REMOVED lines=12> */
.L_x_2:
[----:B------:R-:W1:Y:S01]  /*08e0*/  LDC.64 R2, c[0x0][0x380] ;  /* 0x0000e000ff027b82 */ /* 0x000e620000000a00 */
[----:B------:R-:W0:Y:S08]  /*08f0*/  MUFU.RCP R0, R11 ;  /* 0x0000000b00007308 */ /* 0x000e300000001000 */
[----:B------:R-:W2:Y:S01]  /*0900*/  FCHK P0, R4, R11 ;  /* 0x0000000b04007302 */ /* 0x000ea20000000000 */
[----:B0-----:R-:W-:-:S04]  /*0910*/  FFMA R13, -R11, R0, 1 ;  /* 0x3f8000000b0d7423 */ /* 0x001fc80000000100 */
[----:B------:R-:W-:Y:S01]  /*0920*/  FFMA R17, R0, R13, R0 ;  /* 0x0000000d00117223 */ /* 0x000fe20000000000 */
[----:B-1----:R0:W-:Y:S03]  /*0930*/  STG.E desc[UR4][R2.64+0x8], R15 ;  /* 0x0000080f02007986 */ /* 0x0021e6000c101904 */
[----:B------:R-:W-:-:S04]  /*0940*/  FFMA R0, R4, R17, RZ ;  /* 0x0000001104007223 */ /* 0x000fc800000000ff */
[----:B------:R-:W-:-:S04]  /*0950*/  FFMA R13, -R11, R0, R4 ;  /* 0x000000000b0d7223 */ /* 0x000fc80000000104 */
[----:B------:R-:W-:Y:S01]  /*0960*/  FFMA R13, R17, R13, R0 ;  /* 0x0000000d110d7223 */ /* 0x000fe20000000000 */
[----:B--2---:R-:W-:Y:S06]  /*0970*/  @!P0 BRA `(.L_x_3) ;  /* 0x0000000000108947 */ /* 0x004fec0003800000 */
[----:B------:R-:W-:Y:S02]  /*0980*/  MOV R0, R4 ;  /* 0x0000000400007202 */ /* 0x000fe40000000f00 */
[----:B------:R-:W-:-:S07]  /*0990*/  MOV R12, 0x9b0 ;  /* 0x000009b0000c7802 */ /* 0x000fce0000000f00 */
[----:B0-----:R-:W-:Y:S05]  /*09a0*/  CALL.REL.NOINC `($__internal_0_$__cuda_sm3x_div_rn_noftz_f32_slowpath) ;  /* 0x00000004005c7944 */ /* 0x001fea0003c00000 */
[----:B------:R-:W-:-:S07]  /*09b0*/  MOV R13, R15 ;  /* 0x0000000f000d7202 */ /* 0x000fce0000000f00 */
.L_x_3:
        /* <DEDUP_REMOVED lines=11> */
[----:B------:R-:W-:-:S07]  /*0a70*/  MOV R12, 0xa90 ;  /* 0x00000a90000c7802 */ /* 0x000fce0000000f00 */
[----:B0-----:R-:W-:Y:S05]  /*0a80*/  CALL.REL.NOINC `($__internal_0_$__cuda_sm3x_div_rn_noftz_f32_slowpath) ;  /* 0x0000000400247944 */ /* 0x001fea0003c00000 */
.L_x_4:
        /* <DEDUP_REMOVED lines=14> */
.L_x_5:
        /* <DEDUP_REMOVED lines=14> */
.L_x_6:
        /* <DEDUP_REMOVED lines=14> */
.L_x_7:
        /* <DEDUP_REMOVED lines=14> */
.L_x_8:
        /* <DEDUP_REMOVED lines=14> */
.L_x_9:
[----:B0-----:R-:W0:Y:S02]  /*0ef0*/  LDC.64 R2, c[0x0][0x380] ;  /* 0x0000e000ff027b82 */ /* 0x001e240000000a00 */
[----:B0-----:R-:W-:Y:S01]  /*0f00*/  STG.E desc[UR4][R2.64+0x24], R5 ;  /* 0x0000240502007986 */ /* 0x001fe2000c101904 */
[----:B------:R-:W-:Y:S05]  /*0f10*/  EXIT ;  /* 0x000000000000794d */ /* 0x000fea0003800000 */
        .weak           $__internal_0_$__cuda_sm3x_div_rn_noftz_f32_slowpath
        .type           $__internal_0_$__cuda_sm3x_div_rn_noftz_f32_slowpath,@function
        .size           $__internal_0_$__cuda_sm3x_div_rn_noftz_f32_slowpath,(.L_x_28 - $__internal_0_$__cuda_sm3x_div_rn_noftz_f32_slowpath)
$__internal_0_$__cuda_sm3x_div_rn_noftz_f32_slowpath:
[----:B------:R-:W-:Y:S02]  /*0f20*/  SHF.R.U32.HI R14, RZ, 0x17, R11 ;  /* 0x00000017ff0e7819 */ /* 0x000fe4000001160b */
[----:B------:R-:W-:Y:S02]  /*0f30*/  SHF.R.U32.HI R13, RZ, 0x17, R0 ;  /* 0x00000017ff0d7819 */ /* 0x000fe40000011600 */
[----:B------:R-:W-:Y:S02]  /*0f40*/  LOP3.LUT R14, R14, 0xff, RZ, 0xc0, !PT ;  /* 0x000000ff0e0e7812 */ /* 0x000fe400078ec0ff */
[----:B------:R-:W-:Y:S02]  /*0f50*/  LOP3.LUT R17, R13, 0xff, RZ, 0xc0, !PT ;  /* 0x000000ff0d117812 */ /* 0x000fe400078ec0ff */
[----:B------:R-:W-:Y:S02]  /*0f60*/  IADD3 R18, PT, PT, R14, -0x1, RZ ;  /* 0xffffffff0e127810 */ /* 0x000fe40007ffe0ff */
[----:B------:R-:W-:-:S02]  /*0f70*/  IADD3 R16, PT, PT, R17, -0x1, RZ ;  /* 0xffffffff11107810 */ /* 0x000fc40007ffe0ff */
[----:B------:R-:W-:Y:S02]  /*0f80*/  ISETP.GT.U32.AND P0, PT, R18, 0xfd, PT ;  /* 0x000000fd1200780c */ /* 0x000fe40003f04070 */
[----:B------:R-:W-:Y:S02]  /*0f90*/  MOV R15, R11 ;  /* 0x0000000b000f7202 */ /* 0x000fe40000000f00 */
[----:B------:R-:W-:-:S13]  /*0fa0*/  ISETP.GT.U32.OR P0, PT, R16, 0xfd, P0 ;  /* 0x000000fd1000780c */ /* 0x000fda0000704470 */
[----:B------:R-:W-:Y:S01]  /*0fb0*/  @!P0 MOV R13, RZ ;  /* 0x000000ff000d8202 */ /* 0x000fe20000000f00 */
[----:B------:R-:W-:Y:S06]  /*0fc0*/  @!P0 BRA `(.L_x_10) ;  /* 0x00000000005c8947 */ /* 0x000fec0003800000 */
[----:B------:R-:W-:Y:S02]  /*0fd0*/  FSETP.GTU.FTZ.AND P0, PT, |R0|, +INF , PT ;  /* 0x7f8000000000780b */ /* 0x000fe40003f1c200 */
[----:B------:R-:W-:-:S04]  /*0fe0*/  FSETP.GTU.FTZ.AND P1, PT, |R11|, +INF , PT ;  /* 0x7f8000000b00780b */ /* 0x000fc80003f3c200 */
[----:B------:R-:W-:-:S13]  /*0ff0*/  PLOP3.LUT P0, PT, P0, P1, PT, 0xf8, 0x8f ;  /* 0x00000000008f781c */ /* 0x000fda0000703f70 */
[----:B------:R-:W-:Y:S05]  /*1000*/  @P0 BRA `(.L_x_11) ;  /* 0x0000000400440947 */ /* 0x000fea0003800000 */
[----:B------:R-:W-:-:S13]  /*1010*/  LOP3.LUT P0, RZ, R15, 0x7fffffff, R0, 0xc8, !PT ;  /* 0x7fffffff0fff7812 */ /* 0x000fda000780c800 */
[----:B------:R-:W-:Y:S05]  /*1020*/  @!P0 BRA `(.L_x_12) ;  /* 0x0000000400348947 */ /* 0x000fea0003800000 */
[C---:B------:R-:W-:Y:S02]  /*1030*/  FSETP.NEU.FTZ.AND P2, PT, |R0|.reuse, +INF , PT ;  /* 0x7f8000000000780b */ /* 0x040fe40003f5d200 */
[----:B------:R-:W-:Y:S02]  /*1040*/  FSETP.NEU.FTZ.AND P1, PT, |R11|, +INF , PT ;  /* 0x7f8000000b00780b */ /* 0x000fe40003f3d200 */
[----:B------:R-:W-:-:S11]  /*1050*/  FSETP.NEU.FTZ.AND P0, PT, |R0|, +INF , PT ;  /* 0x7f8000000000780b */ /* 0x000fd60003f1d200 */
[----:B------:R-:W-:Y:S05]  /*1060*/  @!P1 BRA !P2, `(.L_x_12) ;  /* 0x0000000400249947 */ /* 0x000fea0005000000 */
[----:B------:R-:W-:-:S04]  /*1070*/  LOP3.LUT P2, RZ, R0, 0x7fffffff, RZ, 0xc0, !PT ;  /* 0x7fffffff00ff7812 */ /* 0x000fc8000784c0ff */
[----:B------:R-:W-:-:S13]  /*1080*/  PLOP3.LUT P1, PT, P1, P2, PT, 0x2f, 0xf2 ;  /* 0x0000000000f2781c */ /* 0x000fda0000f24577 */
[----:B------:R-:W-:Y:S05]  /*1090*/  @P1 BRA `(.L_x_13) ;  /* 0x0000000400101947 */ /* 0x000fea0003800000 */
[----:B------:R-:W-:-:S04]  /*10a0*/  LOP3.LUT P1, RZ, R15, 0x7fffffff, RZ, 0xc0, !PT ;  /* 0x7fffffff0fff7812 */ /* 0x000fc8000782c0ff */
[----:B------:R-:W-:-:S13]  /*10b0*/  PLOP3.LUT P0, PT, P0, P1, PT, 0x2f, 0xf2 ;  /* 0x0000000000f2781c */ /* 0x000fda0000702577 */
[----:B------:R-:W-:Y:S05]  /*10c0*/  @P0 BRA `(.L_x_14) ;  /* 0x0000000000f80947 */ /* 0x000fea0003800000 */
[----:B------:R-:W-:Y:S02]  /*10d0*/  ISETP.GE.AND P0, PT, R16, RZ, PT ;  /* 0x000000ff1000720c */ /* 0x000fe40003f06270 */
[----:B------:R-:W-:-:S11]  /*10e0*/  ISETP.GE.AND P1, PT, R18, RZ, PT ;  /* 0x000000ff1200720c */ /* 0x000fd60003f26270 */
[----:B------:R-:W-:Y:S01]  /*10f0*/  @P0 MOV R13, RZ ;  /* 0x000000ff000d0202 */ /* 0x000fe20000000f00 */
[----:B------:R-:W-:Y:S01]  /*1100*/  @!P0 FFMA R0, R0, 1.84467440737095516160e+19, RZ ;  /* 0x5f80000000008823 */ /* 0x000fe200000000ff */
[----:B------:R-:W-:Y:S01]  /*1110*/  @!P0 MOV R13, 0xffffffc0 ;  /* 0xffffffc0000d8802 */ /* 0x000fe20000000f00 */
[----:B------:R-:W-:-:S03]  /*1120*/  @!P1 FFMA R15, R11, 1.84467440737095516160e+19, RZ ;  /* 0x5f8000000b0f9823 */ /* 0x000fc600000000ff */
[----:B------:R-:W-:-:S07]  /*1130*/  @!P1 IADD3 R13, PT, PT, R13, 0x40, RZ ;  /* 0x000000400d0d9810 */ /* 0x000fce0007ffe0ff */
.L_x_10:
[----:B------:R-:W-:Y:S02]  /*1140*/  LEA R16, R14, 0xc0800000, 0x17 ;  /* 0xc08000000e107811 */ /* 0x000fe400078eb8ff */
[----:B------:R-:W-:Y:S02]  /*1150*/  IADD3 R17, PT, PT, R17, -0x7f, RZ ;  /* 0xffffff8111117810 */ /* 0x000fe40007ffe0ff */
[----:B------:R-:W-:-:S03]  /*1160*/  IADD3 R16, PT, PT, -R16, R15, RZ ;  /* 0x0000000f10107210 */ /* 0x000fc60007ffe1ff */
[C---:B------:R-:W-:Y:S01]  /*1170*/  IMAD R0, R17.reuse, -0x800000, R0 ;  /* 0xff80000011007824 */ /* 0x040fe200078e0200 */
[----:B------:R0:W1:Y:S01]  /*1180*/  MUFU.RCP R15, R16 ;  /* 0x00000010000f7308 */ /* 0x0000620000001000 */
[----:B------:R-:W-:Y:S01]  /*1190*/  FADD.FTZ R19, -R16, -RZ ;  /* 0x800000ff10137221 */ /* 0x000fe20000010100 */
[----:B0-----:R-:W-:-:S04]  /*11a0*/  IADD3 R16, PT, PT, R17, 0x7f, -R14 ;  /* 0x0000007f11107810 */ /* 0x001fc80007ffe80e */
[----:B------:R-:W-:Y:S01]  /*11b0*/  IADD3 R13, PT, PT, R16, R13, RZ ;  /* 0x0000000d100d7210 */ /* 0x000fe20007ffe0ff */
[----:B-1----:R-:W-:-:S04]  /*11c0*/  FFMA R18, R15, R19, 1 ;  /* 0x3f8000000f127423 */ /* 0x002fc80000000013 */
[----:B------:R-:W-:-:S04]  /*11d0*/  FFMA R15, R15, R18, R15 ;  /* 0x000000120f0f7223 */ /* 0x000fc8000000000f */
[----:B------:R-:W-:-:S04]  /*11e0*/  FFMA R18, R0, R15, RZ ;  /* 0x0000000f00127223 */ /* 0x000fc800000000ff */
[----:B------:R-:W-:-:S04]  /*11f0*/  FFMA R20, R19, R18, R0 ;  /* 0x0000001213147223 */ /* 0x000fc80000000000 */
[----:B------:R-:W-:-:S04]  /*1200*/  FFMA R20, R15, R20, R18 ;  /* 0x000000140f147223 */ /* 0x000fc80000000012 */
[----:B------:R-:W-:-:S04]  /*1210*/  FFMA R19, R19, R20, R0 ;  /* 0x0000001413137223 */ /* 0x000fc80000000000 */
[----:B------:R-:W-:-:S05]  /*1220*/  FFMA R0, R15, R19, R20 ;  /* 0x000000130f007223 */ /* 0x000fca0000000014 */
[----:B------:R-:W-:-:S04]  /*1230*/  SHF.R.U32.HI R14, RZ, 0x17, R0 ;  /* 0x00000017ff0e7819 */ /* 0x000fc80000011600 */
[----:B------:R-:W-:-:S04]  /*1240*/  LOP3.LUT R14, R14, 0xff, RZ, 0xc0, !PT ;  /* 0x000000ff0e0e7812 */ /* 0x000fc800078ec0ff */
[----:B------:R-:W-:-:S04]  /*1250*/  IADD3 R17, PT, PT, R14, R13, RZ ;  /* 0x0000000d0e117210 */ /* 0x000fc80007ffe0ff */
[----:B------:R-:W-:-:S04]  /*1260*/  IADD3 R14, PT, PT, R17, -0x1, RZ ;  /* 0xffffffff110e7810 */ /* 0x000fc80007ffe0ff */
[----:B------:R-:W-:-:S13]  /*1270*/  ISETP.GE.U32.AND P0, PT, R14, 0xfe, PT ;  /* 0x000000fe0e00780c */ /* 0x000fda0003f06070 */
[----:B------:R-:W-:Y:S05]  /*1280*/  @!P0 BRA `(.L_x_15) ;  /* 0x0000000000808947 */ /* 0x000fea0003800000 */
[----:B------:R-:W-:-:S13]  /*1290*/  ISETP.GT.AND P0, PT, R17, 0xfe, PT ;  /* 0x000000fe1100780c */ /* 0x000fda0003f04270 */
[----:B------:R-:W-:Y:S05]  /*12a0*/  @P0 BRA `(.L_x_16) ;  /* 0x00000000006c0947 */ /* 0x000fea0003800000 */
[----:B------:R-:W-:-:S13]  /*12b0*/  ISETP.GE.AND P0, PT, R17, 0x1, PT ;  /* 0x000000011100780c */ /* 0x000fda0003f06270 */
[----:B------:R-:W-:Y:S05]  /*12c0*/  @P0 BRA `(.L_x_17) ;  /* 0x0000000000980947 */ /* 0x000fea0003800000 */
[----:B------:R-:W-:Y:S02]  /*12d0*/  ISETP.GE.AND P0, PT, R17, -0x18, PT ;  /* 0xffffffe81100780c */ /* 0x000fe40003f06270 */
[----:B------:R-:W-:-:S11]  /*12e0*/  LOP3.LUT R0, R0, 0x80000000, RZ, 0xc0, !PT ;  /* 0x8000000000007812 */ /* 0x000fd600078ec0ff */
[----:B------:R-:W-:Y:S05]  /*12f0*/  @!P0 BRA `(.L_x_17) ;  /* 0x00000000008c8947 */ /* 0x000fea0003800000 */
[CCC-:B------:R-:W-:Y:S01]  /*1300*/  FFMA.RZ R13, R15.reuse, R19.reuse, R20.reuse ;  /* 0x000000130f0d7223 */ /* 0x1c0fe2000000c014 */
[-CC-:B------:R-:W-:Y:S01]  /*1310*/  FFMA.RM R14, R15, R19.reuse, R20.reuse ;  /* 0x000000130f0e7223 */ /* 0x180fe20000004014 */
[C---:B------:R-:W-:Y:S02]  /*1320*/  ISETP.NE.AND P2, PT, R17.reuse, RZ, PT ;  /* 0x000000ff1100720c */ /* 0x040fe40003f45270 */
[----:B------:R-:W-:Y:S02]  /*1330*/  ISETP.NE.AND P1, PT, R17, RZ, PT ;  /* 0x000000ff1100720c */ /* 0x000fe40003f25270 */
[----:B------:R-:W-:Y:S01]  /*1340*/  LOP3.LUT R16, R13, 0x7fffff, RZ, 0xc0, !PT ;  /* 0x007fffff0d107812 */ /* 0x000fe200078ec0ff */
[----:B------:R-:W-:Y:S01]  /*1350*/  FFMA.RP R13, R15, R19, R20 ;  /* 0x000000130f0d7223 */ /* 0x000fe20000008014 */
[----:B------:R-:W-:Y:S02]  /*1360*/  IADD3 R15, PT, PT, R17, 0x20, RZ ;  /* 0x00000020110f7810 */ /* 0x000fe40007ffe0ff */
[----:B------:R-:W-:-:S02]  /*1370*/  LOP3.LUT R16, R16, 0x800000, RZ, 0xfc, !PT ;  /* 0x0080000010107812 */ /* 0x000fc400078efcff */
[----:B------:R-:W-:Y:S02]  /*1380*/  IADD3 R17, PT, PT, -R17, RZ, RZ ;  /* 0x000000ff11117210 */ /* 0x000fe40007ffe1ff */
[----:B------:R-:W-:Y:S02]  /*1390*/  SHF.L.U32 R15, R16, R15, RZ ;  /* 0x0000000f100f7219 */ /* 0x000fe400000006ff */
[----:B------:R-:W-:Y:S02]  /*13a0*/  FSETP.NEU.FTZ.AND P0, PT, R13, R14, PT ;  /* 0x0000000e0d00720b */ /* 0x000fe40003f1d000 */
[----:B------:R-:W-:Y:S02]  /*13b0*/  SEL R13, R17, RZ, P2 ;  /* 0x000000ff110d7207 */ /* 0x000fe40001000000 */
[----:B------:R-:W-:Y:S02]  /*13c0*/  ISETP.NE.AND P1, PT, R15, RZ, P1 ;  /* 0x000000ff0f00720c */ /* 0x000fe40000f25270 */
[----:B------:R-:W-:-:S02]  /*13d0*/  SHF.R.U32.HI R13, RZ, R13, R16 ;  /* 0x0000000dff0d7219 */ /* 0x000fc40000011610 */
[----:B------:R-:W-:Y:S02]  /*13e0*/  PLOP3.LUT P0, PT, P0, P1, PT, 0xf8, 0x8f ;  /* 0x00000000008f781c */ /* 0x000fe40000703f70 */
[----:B------:R-:W-:Y:S02]  /*13f0*/  SHF.R.U32.HI R15, RZ, 0x1, R13 ;  /* 0x00000001ff0f7819 */ /* 0x000fe4000001160d */
[----:B------:R-:W-:-:S04]  /*1400*/  SEL R14, RZ, 0x1, !P0 ;  /* 0x00000001ff0e7807 */ /* 0x000fc80004000000 */
[----:B------:R-:W-:-:S04]  /*1410*/  LOP3.LUT R14, R14, 0x1, R15, 0xf8, !PT ;  /* 0x000000010e0e7812 */ /* 0x000fc800078ef80f */
[----:B------:R-:W-:-:S04]  /*1420*/  LOP3.LUT R14, R14, R13, RZ, 0xc0, !PT ;  /* 0x0000000d0e0e7212 */ /* 0x000fc800078ec0ff */
[----:B------:R-:W-:-:S04]  /*1430*/  IADD3 R15, PT, PT, R15, R14, RZ ;  /* 0x0000000e0f0f7210 */ /* 0x000fc80007ffe0ff */
[----:B------:R-:W-:Y:S01]  /*1440*/  LOP3.LUT R0, R15, R0, RZ, 0xfc, !PT ;  /* 0x000000000f007212 */ /* 0x000fe200078efcff */
[----:B------:R-:W-:Y:S06]  /*1450*/  BRA `(.L_x_17) ;  /* 0x0000000000347947 */ /* 0x000fec0003800000 */
.L_x_16:
[----:B------:R-:W-:-:S04]  /*1460*/  LOP3.LUT R0, R0, 0x80000000, RZ, 0xc0, !PT ;  /* 0x8000000000007812 */ /* 0x000fc800078ec0ff */
[----:B------:R-:W-:Y:S01]  /*1470*/  LOP3.LUT R0, R0, 0x7f800000, RZ, 0xfc, !PT ;  /* 0x7f80000000007812 */ /* 0x000fe200078efcff */
[----:B------:R-:W-:Y:S06]  /*1480*/  BRA `(.L_x_17) ;  /* 0x0000000000287947 */ /* 0x000fec0003800000 */
.L_x_15:
[----:B------:R-:W-:Y:S01]  /*1490*/  LEA R0, R13, R0, 0x17 ;  /* 0x000000000d007211 */ /* 0x000fe200078eb8ff */
[----:B------:R-:W-:Y:S06]  /*14a0*/  BRA `(.L_x_17) ;  /* 0x0000000000207947 */ /* 0x000fec0003800000 */
.L_x_14:
[----:B------:R-:W-:-:S04]  /*14b0*/  LOP3.LUT R0, R15, 0x80000000, R0, 0x48, !PT ;  /* 0x800000000f007812 */ /* 0x000fc800078e4800 */
[----:B------:R-:W-:Y:S01]  /*14c0*/  LOP3.LUT R0, R0, 0x7f800000, RZ, 0xfc, !PT ;  /* 0x7f80000000007812 */ /* 0x000fe200078efcff */
[----:B------:R-:W-:Y:S06]  /*14d0*/  BRA `(.L_x_17) ;  /* 0x0000000000147947 */ /* 0x000fec0003800000 */
.L_x_13:
[----:B------:R-:W-:Y:S01]  /*14e0*/  LOP3.LUT R0, R15, 0x80000000, R0, 0x48, !PT ;  /* 0x800000000f007812 */ /* 0x000fe200078e4800 */
[----:B------:R-:W-:Y:S06]  /*14f0*/  BRA `(.L_x_17) ;  /* 0x00000000000c7947 */ /* 0x000fec0003800000 */
.L_x_12:
[----:B------:R-:W0:Y:S01]  /*1500*/  MUFU.RSQ R0, -QNAN ;  /* 0xffc0000000007908 */ /* 0x000e220000001400 */
[----:B------:R-:W-:Y:S05]  /*1510*/  BRA `(.L_x_17) ;  /* 0x0000000000047947 */ /* 0x000fea0003800000 */
.L_x_11:
[----:B------:R-:W-:-:S07]  /*1520*/  FADD.FTZ R0, R0, R11 ;  /* 0x0000000b00007221 */ /* 0x000fce0000010000 */
.L_x_17:
[----:B------:R-:W-:Y:S01]  /*1530*/  HFMA2 R13, -RZ, RZ, 0, 0 ;  /* 0x00000000ff0d7431 */ /* 0x000fe200000001ff */
[----:B0-----:R-:W-:-:S03]  /*1540*/  MOV R15, R0 ;  /* 0x00000000000f7202 */ /* 0x001fc60000000f00 */
[----:B------:R-:W-:Y:S05]  /*1550*/  RET.REL.NODEC R12 `(_Z7softmaxPf) ;  /* 0xffffffe80ca87950 */ /* 0x000fea0003c3ffff */
.L_x_18:
[----:B------:R-:W-:-:S00]  /*1560*/  BRA `(.L_x_18) ;  /* 0xfffffffc00fc7947 */ /* 0x000fc0000383ffff */
[----:B------:R-:W-:-:S00]  /*1570*/  NOP ;  /* 0x0000000000007918 */ /* 0x000fc00000000000 */
        /* <DEDUP_REMOVED lines=8> */
.L_x_28:


//--------------------- .text._Z4FC_2PfS_S_S_     --------------------------
	.section	.text._Z4FC_2PfS_S_S_,"ax",@progbits
	.align	128
        .global         _Z4FC_2PfS_S_S_
        .type           _Z4FC_2PfS_S_S_,@function
        .size           _Z4FC_2PfS_S_S_,(.L_x_30 - _Z4FC_2PfS_S_S_)
        .other          _Z4FC_2PfS_S_S_,@"STO_CUDA_ENTRY STV_DEFAULT"
_Z4FC_2PfS_S_S_:
.text._Z4FC_2PfS_S_S_:
[----:B------:R-:W-:Y:S01]  /*0000*/  LDC R1, c[0x0][0x37c] ;  /* 0x0000df00ff017b82 */ /* 0x000fe20000000800 */
[----:B------:R-:W0:Y:S07]  /*0010*/  S2R R6, SR_TID.X ;  /* 0x0000000000067919 */ /* 0x000e2e0000002100 */
[----:B------:R-:W0:Y:S01]  /*0020*/  LDC.64 R2, c[0x0][0x390] ;  /* 0x0000e400ff027b82 */ /* 0x000e220000000a00 */
[----:B------:R-:W1:Y:S01]  /*0030*/  LDCU.64 UR6, c[0x0][0x358] ;  /* 0x00006b00ff0677ac */ /* 0x000e620008000a00 */
[----:B------:R-:W2:Y:S06]  /*0040*/  LDCU.64 UR4, c[0x0][0x380] ;  /* 0x00007000ff0477ac */ /* 0x000eac0008000a00 */
[----:B------:R-:W1:Y:S01]  /*0050*/  LDC.64 R4, c[0x0][0x380] ;  /* 0x0000e000ff047b82 */ /* 0x000e620000000a00 */
[----:B0-----:R-:W-:Y:S01]  /*0060*/  IMAD.WIDE.U32 R2, R6, 0x7d0, R2 ;  /* 0x000007d006027825 */ /* 0x001fe200078e0002 */
[----:B-1----:R-:W3:Y:S04]  /*0070*/  LDG.E R11, desc[UR6][R4.64] ;  /* 0x00000006040b7981 */ /* 0x002ee8000c1e1900 */
[----:B------:R-:W3:Y:S04]  /*0080*/  LDG.E R0, desc[UR6][R2.64] ;  /* 0x0000000602007981 */ /* 0x000ee8000c1e1900 */
[----:B------:R-:W4:Y:S04]  /*0090*/  LDG.E R14, desc[UR6][R4.64+0x4] ;  /* 0x00000406040e7981 */ /* 0x000f28000c1e1900 */
[----:B------:R-:W4:Y:S04]  /*00a0*/  LDG.E R13, desc[UR6][R2.64+0x4] ;  /* 0x00000406020d7981 */ /* 0x000f28000c1e1900 */
[----:B------:R-:W5:Y:S04]  /*00b0*/  LDG.E R24, desc[UR6][R4.64+0x8] ;  /* 0x0000080604187981 */ /* 0x000f68000c1e1900 */
[----:B------:R-:W5:Y:S04]  /*00c0*/  LDG.E R15, desc[UR6][R2.64+0x8] ;  /* 0x00000806020f7981 */ /* 0x000f68000c1e1900 */
[----:B------:R-:W2:Y:S04]  /*00d0*/  LDG.E R18, desc[UR6][R4.64+0xc] ;  /* 0x00000c0604127981 */ /* 0x000ea8000c1e1900 */
        /* <DEDUP_REMOVED lines=12> */
[----:B------:R-:W2:Y:S01]  /*01a0*/  LDG.E R27, desc[UR6][R2.64+0x4c] ;  /* 0x00004c06021b7981 */ /* 0x000ea2000c1e1900 */
[----:B---3--:R-:W-:-:S03]  /*01b0*/  FFMA R12, R0, R11, RZ ;  /* 0x0000000b000c7223 */ /* 0x008fc600000000ff */
[----:B------:R-:W3:Y:S04]  /*01c0*/  LDG.E R0, desc[UR6][R4.64+0x24] ;  /* 0x0000240604007981 */ /* 0x000ee8000c1e1900 */
[----:B------:R-:W3:Y:S01]  /*01d0*/  LDG.E R11, desc[UR6][R2.64+0x24] ;  /* 0x00002406020b7981 */ /* 0x000ee2000c1e1900 */
[----:B----4-:R-:W-:-:S03]  /*01e0*/  FFMA R14, R13, R14, R12 ;  /* 0x0000000e0d0e7223 */ /* 0x010fc6000000000c */
[----:B------:R-:W4:Y:S04]  /*01f0*/  LDG.E R12, desc[UR6][R4.64+0x28] ;  /* 0x00002806040c7981 */ /* 0x000f28000c1e1900 */
[----:B------:R-:W4:Y:S01]  /*0200*/  LDG.E R13, desc[UR6][R2.64+0x28] ;  /* 0x00002806020d7981 */ /* 0x000f22000c1e1900 */
[----:B-----5:R-:W-:-:S03]  /*0210*/  FFMA R24, R15, R24, R14 ;  /* 0x000000180f187223 */ /* 0x020fc6000000000e */
[----:B------:R-:W5:Y:S04]  /*0220*/  LDG.E R14, desc[UR6][R4.64+0x2c] ;  /* 0x00002c06040e7981 */ /* 0x000f68000c1e1900 */
[----:B------:R-:W5:Y:S01]  /*0230*/  LDG.E R15, desc[UR6][R2.64+0x2c] ;  /* 0x00002c06020f7981 */ /* 0x000f62000c1e1900 */
[----:B--2---:R-:W-:-:S03]  /*0240*/  FFMA R24, R19, R18, R24 ;  /* 0x0000001213187223 */ /* 0x004fc60000000018 */
[----:B------:R-:W2:Y:S04]  /*0250*/  LDG.E R19, desc[UR6][R4.64+0x30] ;  /* 0x0000300604137981 */ /* 0x000ea8000c1e1900 */
[----:B------:R-:W2:Y:S01]  /*0260*/  LDG.E R18, desc[UR6][R2.64+0x30] ;  /* 0x0000300602127981 */ /* 0x000ea2000c1e1900 */
[----:B------:R-:W-:-:S03]  /*0270*/  FFMA R25, R21, R20, R24 ;  /* 0x0000001415197223 */ /* 0x000fc60000000018 */
        /* <DEDUP_REMOVED lines=13> */
[----:B------:R-:W2:Y:S04]  /*0350*/  LDG.E R24, desc[UR6][R2.64+0x44] ;  /* 0x0000440602187981 */ /* 0x000ea8000c1e1900 */
[----:B------:R0:W2:Y:S04]  /*0360*/  LDG.E R10, desc[UR6][R4.64+0x48] ;  /* 0x00004806040a7981 */ /* 0x0000a8000c1e1900 */
[----:B------:R1:W2:Y:S01]  /*0370*/  LDG.E R9, desc[UR6][R2.64+0x48] ;  /* 0x0000480602097981 */ /* 0x0002a2000c1e1900 */
[----:B------:R-:W-:-:S04]  /*0380*/  UIADD3 UR4, UP0, UPT, UR4, 0x8, URZ ;  /* 0x0000000804047890 */ /* 0x000fc8000ff1e0ff */
[----:B------:R-:W-:Y:S01]  /*0390*/  UIADD3 UR4, UP1, UPT, UR4, 0x50, URZ ;  /* 0x0000005004047890 */ /* 0x000fe2000ff3e0ff */
[----:B0-----:R-:W-:-:S03]  /*03a0*/  IADD3 R4, P0, PT, R2, 0x58, RZ ;  /* 0x0000005802047810 */ /* 0x001fc60007f1e0ff */
[----:B------:R-:W-:Y:S01]  /*03b0*/  UIADD3.X UR5, UPT, UPT, URZ, URZ, UR5, UP1, UP0 ;  /* 0x000000ffff057290 */ /* 0x000fe20008fe0405 */
[----:B------:R-:W-:Y:S02]  /*03c0*/  IADD3.X R5, PT, PT, RZ, R3, RZ, P0, !PT ;  /* 0x00000003ff057210 */ /* 0x000fe400007fe4ff */
[----:B-1----:R-:W-:-:S03]  /*03d0*/  MOV R2, UR4 ;  /* 0x0000000400027c02 */ /* 0x002fc60008000f00 */
[----:B------:R-:W-:Y:S01]  /*03e0*/  MOV R3, UR5 ;  /* 0x0000000500037c02 */ /* 0x000fe20008000f00 */
[----:B------:R-:W-:Y:S01]  /*03f0*/  UMOV UR4, 0x14 ;  /* 0x0000001400047882 */ /* 0x000fe20000000000 */
[----:B---3--:R-:W-:-:S04]  /*0400*/  FFMA R0, R11, R0, R28 ;  /* 0x000000000b007223 */ /* 0x008fc8000000001c */
[----:B----4-:R-:W-:-:S04]  /*0410*/  FFMA R0, R13, R12, R0 ;  /* 0x0000000c0d007223 */ /* 0x010fc80000000000 */
[----:B-----5:R-:W-:-:S04]  /*0420*/  FFMA R15, R15, R14, R0 ;  /* 0x0000000e0f0f7223 */ /* 0x020fc80000000000 */
[----:B--2---:R-:W-:-:S04]  /*0430*/  FFMA R15, R18, R19, R15 ;  /* 0x00000013120f7223 */ /* 0x004fc8000000000f */
[----:B------:R-:W-:-:S04]  /*0440*/  FFMA R15, R20, R21, R15 ;  /* 0x00000015140f7223 */ /* 0x000fc8000000000f */
[----:B------:R-:W-:-:S04]  /*0450*/  FFMA R15, R22, R23, R15 ;  /* 0x00000017160f7223 */ /* 0x000fc8000000000f */
[----:B------:R-:W-:-:S04]  /*0460*/  FFMA R15, R16, R17, R15 ;  /* 0x00000011100f7223 */ /* 0x000fc8000000000f */
[----:B------:R-:W-:-:S04]  /*0470*/  FFMA R7, R8, R7, R15 ;  /* 0x0000000708077223 */ /* 0x000fc8000000000f */
[----:B------:R-:W-:-:S04]  /*0480*/  FFMA R24, R24, R25, R7 ;  /* 0x0000001918187223 */ /* 0x000fc80000000007 */
[----:B------:R-:W-:-:S04]  /*0490*/  FFMA R10, R9, R10, R24 ;  /* 0x0000000a090a7223 */ /* 0x000fc80000000018 */
[----:B------:R-:W-:-:S07]  /*04a0*/  FFMA R26, R27, R26, R10 ;  /* 0x0000001a1b1a7223 */ /* 0x000fce000000000a */
.L_x_19:
[----:B------:R-:W2:Y:S04]  /*04b0*/  LDG.E R17, desc[UR6][R4.64+-0x8] ;  /* 0xfffff80604117981 */ /* 0x000ea8000c1e1900 */
[----:B------:R-:W2:Y:S04]  /*04c0*/  LDG.E R16, desc[UR6][R2.64+-0x8] ;  /* 0xfffff80602107981 */ /* 0x000ea8000c1e1900 */
[----:B------:R-:W3:Y:S04]  /*04d0*/  LDG.E R19, desc[UR6][R4.64+-0x4] ;  /* 0xfffffc0604137981 */ /* 0x000ee8000c1e1900 */
[----:B------:R-:W3:Y:S04]  /*04e0*/  LDG.E R18, desc[UR6][R2.64+-0x4] ;  /* 0xfffffc0602127981 */ /* 0x000ee8000c1e1900 */
[----:B------:R-:W4:Y:S04]  /*04f0*/  LDG.E R7, desc[UR6][R4.64] ;  /* 0x0000000604077981 */ /* 0x000f28000c1e1900 */
[----:B------:R-:W4:Y:S04]  /*0500*/  LDG.E R0, desc[UR6][R2.64] ;  /* 0x0000000602007981 */ /* 0x000f28000c1e1900 */
[----:B------:R-:W5:Y:S04]  /*0510*/  LDG.E R8, desc[UR6][R4.64+0x4] ;  /* 0x0000040604087981 */ /* 0x000f68000c1e1900 */
        /* <DEDUP_REMOVED lines=12> */
[----:B------:R-:W5:Y:S01]  /*05e0*/  LDG.E R25, desc[UR6][R2.64+0x1c] ;  /* 0x00001c0602197981 */ /* 0x000f62000c1e1900 */
[----:B--2---:R-:W-:-:S04]  /*05f0*/  FFMA R16, R17, R16, R26 ;  /* 0x0000001011107223 */ /* 0x004fc8000000001a */
[----:B---3--:R-:W-:Y:S02]  /*0600*/  FFMA R16, R19, R18, R16 ;  /* 0x0000001213107223 */ /* 0x008fe40000000010 */
[----:B------:R-:W2:Y:S04]  /*0610*/  LDG.E R18, desc[UR6][R4.64+0x20] ;  /* 0x0000200604127981 */ /* 0x000ea8000c1e1900 */
[----:B------:R-:W2:Y:S01]  /*0620*/  LDG.E R19, desc[UR6][R2.64+0x20] ;  /* 0x0000200602137981 */ /* 0x000ea2000c1e1900 */
[----:B----4-:R-:W-:-:S03]  /*0630*/  FFMA R17, R7, R0, R16 ;  /* 0x0000000007117223 */ /* 0x010fc60000000010 */
[----:B------:R-:W3:Y:S04]  /*0640*/  LDG.E R0, desc[UR6][R4.64+0x24] ;  /* 0x0000240604007981 */ /* 0x000ee8000c1e1900 */
[----:B------:R-:W3:Y:S01]  /*0650*/  LDG.E R7, desc[UR6][R2.64+0x24] ;  /* 0x0000240602077981 */ /* 0x000ee2000c1e1900 */
[----:B-----5:R-:W-:-:S03]  /*0660*/  FFMA R17, R8, R9, R17 ;  /* 0x0000000908117223 */ /* 0x020fc60000000011 */
[----:B------:R-:W4:Y:S04]  /*0670*/  LDG.E R8, desc[UR6][R4.64+0x28] ;  /* 0x0000280604087981 */ /* 0x000f28000c1e1900 */
[----:B------:R-:W4:Y:S01]  /*0680*/  LDG.E R9, desc[UR6][R2.64+0x28] ;  /* 0x0000280602097981 */ /* 0x000f22000c1e1900 */
[----:B------:R-:W-:-:S03]  /*0690*/  FFMA R17, R10, R11, R17 ;  /* 0x0000000b0a117223 */ /* 0x000fc60000000011 */
[----:B------:R-:W5:Y:S04]  /*06a0*/  LDG.E R10, desc[UR6][R4.64+0x2c] ;  /* 0x00002c06040a7981 */ /* 0x000f68000c1e1900 */
[----:B------:R-:W5:Y:S01]  /*06b0*/  LDG.E R11, desc[UR6][R2.64+0x2c] ;  /* 0x00002c06020b7981 */ /* 0x000f62000c1e1900 */
[----:B------:R-:W-:-:S03]  /*06c0*/  FFMA R17, R12, R13, R17 ;  /* 0x0000000d0c117223 */ /* 0x000fc60000000011 */
[----:B------:R-:W5:Y:S04]  /*06d0*/  LDG.E R12, desc[UR6][R4.64+0x30] ;  /* 0x00003006040c7981 */ /* 0x000f68000c1e1900 */
[----:B------:R-:W5:Y:S01]  /*06e0*/  LDG.E R13, desc[UR6][R2.64+0x30] ;  /* 0x00003006020d7981 */ /* 0x000f62000c1e1900 */
[----:B------:R-:W-:-:S03]  /*06f0*/  FFMA R27, R14, R15, R17 ;  /* 0x0000000f0e1b7223 */ /* 0x000fc60000000011 */
[----:B------:R-:W5:Y:S04]  /*0700*/  LDG.E R14, desc[UR6][R4.64+0x34] ;  /* 0x00003406040e7981 */ /* 0x000f68000c1e1900 */
[----:B------:R-:W5:Y:S04]  /*0710*/  LDG.E R15, desc[UR6][R2.64+0x34] ;  /* 0x00003406020f7981 */ /* 0x000f68000c1e1900 */
[----:B------:R-:W5:Y:S04]  /*0720*/  LDG.E R16, desc[UR6][R4.64+0x38] ;  /* 0x0000380604107981 */ /* 0x000f68000c1e1900 */
[----:B------:R-:W5:Y:S01]  /*0730*/  LDG.E R17, desc[UR6][R2.64+0x38] ;  /* 0x0000380602117981 */ /* 0x000f62000c1e1900 */
[----:B------:R-:W-:-:S03]  /*0740*/  FFMA R27, R20, R21, R27 ;  /* 0x00000015141b7223 */ /* 0x000fc6000000001b */
[----:B------:R-:W5:Y:S04]  /*0750*/  LDG.E R20, desc[UR6][R4.64+0x3c] ;  /* 0x00003c0604147981 */ /* 0x000f68000c1e1900 */
[----:B------:R-:W5:Y:S01]  /*0760*/  LDG.E R21, desc[UR6][R2.64+0x3c] ;  /* 0x00003c0602157981 */ /* 0x000f62000c1e1900 */
[----:B------:R-:W-:-:S03]  /*0770*/  FFMA R23, R22, R23, R27 ;  /* 0x0000001716177223 */ /* 0x000fc6000000001b */
[----:B------:R-:W5:Y:S01]  /*0780*/  LDG.E R22, desc[UR6][R4.64+0x40] ;  /* 0x0000400604167981 */ /* 0x000f62000c1e1900 */
[----:B------:R-:W-:-:S03]  /*0790*/  FFMA R25, R24, R25, R23 ;  /* 0x0000001918197223 */ /* 0x000fc60000000017 */
[----:B------:R-:W5:Y:S04]  /*07a0*/  LDG.E R23, desc[UR6][R2.64+0x40] ;  /* 0x0000400602177981 */ /* 0x000f68000c1e1900 */
[----:B------:R-:W5:Y:S01]  /*07b0*/  LDG.E R24, desc[UR6][R4.64+0x44] ;  /* 0x0000440604187981 */ /* 0x000f62000c1e1900 */
[----:B--2---:R-:W-:-:S03]  /*07c0*/  FFMA R19, R18, R19, R25 ;  /* 0x0000001312137223 */ /* 0x004fc60000000019 */
[----:B------:R-:W2:Y:S04]  /*07d0*/  LDG.E R25, desc[UR6][R2.64+0x44] ;  /* 0x0000440602197981 */ /* 0x000ea8000c1e1900 */
[----:B------:R-:W2:Y:S01]  /*07e0*/  LDG.E R18, desc[UR6][R4.64+0x5c] ;  /* 0x00005c0604127981 */ /* 0x000ea2000c1e1900 */
[----:B---3--:R-:W-:-:S03]  /*07f0*/  FFMA R19, R0, R7, R19 ;  /* 0x0000000700137223 */ /* 0x008fc60000000013 */
        /* <DEDUP_REMOVED lines=79> */
[----:B------:R0:W5:Y:S04]  /*0cf0*/  LDG.E R26, desc[UR6][R4.64+0xb4] ;  /* 0x0000b406041a7981 */ /* 0x000168000c1e1900 */
[----:B------:R1:W5:Y:S01]  /*0d00*/  LDG.E R21, desc[UR6][R2.64+0xb4] ;  /* 0x0000b40602157981 */ /* 0x000362000c1e1900 */
[----:B------:R-:W-:-:S04]  /*0d10*/  UIADD3 UR4, UPT, UPT, UR4, 0x30, URZ ;  /* 0x0000003004047890 */ /* 0x000fc8000fffe0ff */
[----:B------:R-:W-:Y:S01]  /*0d20*/  UISETP.NE.AND UP0, UPT, UR4, 0x1f4, UPT ;  /* 0x000001f40400788c */ /* 0x000fe2000bf05270 */
[----:B0-----:R-:W-:Y:S02]  /*0d30*/  IADD3 R4, P0, PT, R4, 0xc0, RZ ;  /* 0x000000c004047810 */ /* 0x001fe40007f1e0ff */
[----:B-1----:R-:W-:Y:S02]  /*0d40*/  IADD3 R2, P1, PT, R2, 0xc0, RZ ;  /* 0x000000c002027810 */ /* 0x002fe40007f3e0ff */
[----:B------:R-:W-:Y:S02]  /*0d50*/  IADD3.X R5, PT, PT, RZ, R5, RZ, P0, !PT ;  /* 0x00000005ff057210 */ /* 0x000fe400007fe4ff */
[----:B------:R-:W-:Y:S01]  /*0d60*/  IADD3.X R3, PT, PT, RZ, R3, RZ, P1, !PT ;  /* 0x00000003ff037210 */ /* 0x000fe20000ffe4ff */
[----:B--2---:R-:W-:-:S04]  /*0d70*/  FFMA R7, R7, R0, R20 ;  /* 0x0000000007077223 */ /* 0x004fc80000000014 */
[----:B---3--:R-:W-:-:S04]  /*0d80*/  FFMA R7, R8, R9, R7 ;  /* 0x0000000908077223 */ /* 0x008fc80000000007 */
[----:B----4-:R-:W-:-:S04]  /*0d90*/  FFMA R7, R10, R11, R7 ;  /* 0x0000000b0a077223 */ /* 0x010fc80000000007 */
[----:B-----5:R-:W-:-:S04]  /*0da0*/  FFMA R7, R12, R13, R7 ;  /* 0x0000000d0c077223 */ /* 0x020fc80000000007 */
[----:B------:R-:W-:-:S04]  /*0db0*/  FFMA R7, R14, R15, R7 ;  /* 0x0000000f0e077223 */ /* 0x000fc80000000007 */
[----:B------:R-:W-:-:S04]  /*0dc0*/  FFMA R7, R18, R19, R7 ;  /* 0x0000001312077223 */ /* 0x000fc80000000007 */
[----:B------:R-:W-:-:S04]  /*0dd0*/  FFMA R23, R22, R23, R7 ;  /* 0x0000001716177223 */ /* 0x000fc80000000007 */
[----:B------:R-:W-:-:S04]  /*0de0*/  FFMA R23, R24, R25, R23 ;  /* 0x0000001918177223 */ /* 0x000fc80000000017 */
[----:B------:R-:W-:-:S04]  /*0df0*/  FFMA R17, R16, R17, R23 ;  /* 0x0000001110117223 */ /* 0x000fc80000000017 */
[----:B------:R-:W-:Y:S01]  /*0e00*/  FFMA R26, R26, R21, R17 ;  /* 0x000000151a1a7223 */ /* 0x000fe20000000011 */
[----:B------:R-:W-:Y:S06]  /*0e10*/  BRA.U UP0, `(.L_x_19) ;  /* 0xfffffff500a47547 */ /* 0x000fec000b83ffff */
[----:B------:R-:W0:Y:S08]  /*0e20*/  LDC.64 R2, c[0x0][0x398] ;  /* 0x0000e600ff027b82 */ /* 0x000e300000000a00 */
[----:B------:R-:W1:Y:S01]  /*0e30*/  LDC.64 R4, c[0x0][0x388] ;  /* 0x0000e200ff047b82 */ /* 0x000e620000000a00 */
[----:B0-----:R-:W-:-:S06]  /*0e40*/  IMAD.WIDE.U32 R2, R6, 0x4, R2 ;  /* 0x0000000406027825 */ /* 0x001fcc00078e0002 */
[----:B------:R-:W2:Y:S01]  /*0e50*/  LDG.E R3, desc[UR6][R2.64] ;  /* 0x0000000602037981 */ /* 0x000ea2000c1e1900 */
[----:B-1----:R-:W-:-:S04]  /*0e60*/  IMAD.WIDE.U32 R6, R6, 0x4, R4 ;  /* 0x0000000406067825 */ /* 0x002fc800078e0004 */
[----:B--2---:R-:W-:-:S05]  /*0e70*/  FADD R5, R26, R3 ;  /* 0x000000031a057221 */ /* 0x004fca0000000000 */
[----:B------:R-:W-:Y:S01]  /*0e80*/  STG.E desc[UR6][R6.64], R5 ;  /* 0x0000000506007986 */ /* 0x000fe2000c101906 */
[----:B------:R-:W-:Y:S05]  /*0e90*/  EXIT ;  /* 0x000000000000794d */ /* 0x000fea0003800000 */
.L_x_20:
        /* <DEDUP_REMOVED lines=14> */
.L_x_30:


//--------------------- .text._Z4FC_1PfS_S_S_     --------------------------
	.section	.text._Z4FC_1PfS_S_S_,"ax",@progbits
	.align	128
        .global         _Z4FC_1PfS_S_S_
        .type           _Z4FC_1PfS_S_S_,@function
        .size           _Z4FC_1PfS_S_S_,(.L_x_31 - _Z4FC_1PfS_S_S_)
        .other          _Z4FC_1PfS_S_S_,@"STO_CUDA_ENTRY STV_DEFAULT"
_Z4FC_1PfS_S_S_:
.text._Z4FC_1PfS_S_S_:
[----:B------:R-:W-:Y:S01]  /*0000*/  LDC R1, c[0x0][0x37c] ;  /* 0x0000df00ff017b82 */ /* 0x000fe20000000800 */
[----:B------:R-:W0:Y:S07]  /*0010*/  S2R R0, SR_TID.X ;  /* 0x0000000000007919 */ /* 0x000e2e0000002100 */
[----:B------:R-:W0:Y:S01]  /*0020*/  LDC.64 R2, c[0x0][0x390] ;  /* 0x0000e400ff027b82 */ /* 0x000e220000000a00 */
[----:B------:R-:W1:Y:S01]  /*0030*/  LDCU.64 UR4, c[0x0][0x380] ;  /* 0x00007000ff0477ac */ /* 0x000e620008000a00 */
[----:B------:R-:W-:Y:S01]  /*0040*/  HFMA2 R14, -RZ, RZ, 0, 0 ;  /* 0x00000000ff0e7431 */ /* 0x000fe200000001ff */
[----:B------:R-:W2:Y:S01]  /*0050*/  LDCU.64 UR6, c[0x0][0x358] ;  /* 0x00006b00ff0677ac */ /* 0x000ea20008000a00 */
[----:B-1----:R-:W-:-:S04]  /*0060*/  UIADD3 UR4, UP0, UPT, UR4, 0x20, URZ ;  /* 0x0000002004047890 */ /* 0x002fc8000ff1e0ff */
[----:B------:R-:W-:Y:S01]  /*0070*/  UIADD3.X UR5, UPT, UPT, URZ, UR5, URZ, UP0, !UPT ;  /* 0x00000005ff057290 */ /* 0x000fe200087fe4ff */
[----:B0-----:R-:W-:-:S03]  /*0080*/  IMAD.WIDE.U32 R2, R0, 0xc80, R2 ;  /* 0x00000c8000027825 */ /* 0x001fc600078e0002 */
[----:B------:R-:W-:Y:S02]  /*0090*/  IADD3 R4, P0, PT, R2, 0x20, RZ ;  /* 0x0000002002047810 */ /* 0x000fe40007f1e0ff */
[----:B------:R-:W-:Y:S01]  /*00a0*/  MOV R2, UR4 ;  /* 0x0000000400027c02 */ /* 0x000fe20008000f00 */
[----:B------:R-:W-:Y:S01]  /*00b0*/  UMOV UR4, URZ ;  /* 0x000000ff00047c82 */ /* 0x000fe20008000000 */
[----:B------:R-:W-:Y:S02]  /*00c0*/  IADD3.X R5, PT, PT, RZ, R3, RZ, P0, !PT ;  /* 0x00000003ff057210 */ /* 0x000fe400007fe4ff */
[----:B--2---:R-:W-:-:S07]  /*00d0*/  MOV R3, UR5 ;  /* 0x0000000500037c02 */ /* 0x004fce0008000f00 */
.L_x_21:
        /* <DEDUP_REMOVED lines=19> */
[----:B--2---:R-:W-:-:S03]  /*0210*/  FFMA R15, R15, R16, R14 ;  /* 0x000000100f0f7223 */ /* 0x004fc6000000000e */
[----:B------:R-:W2:Y:S04]  /*0220*/  LDG.E R16, desc[UR6][R4.64+0x4] ;  /* 0x0000040604107981 */ /* 0x000ea8000c1e1900 */
[----:B------:R-:W2:Y:S01]  /*0230*/  LDG.E R14, desc[UR6][R4.64+0x8] ;  /* 0x00000806040e7981 */ /* 0x000ea2000c1e1900 */
[----:B---3--:R-:W-:-:S03]  /*0240*/  FFMA R24, R24, R25, R15 ;  /* 0x0000001918187223 */ /* 0x008fc6000000000f */
        /* <DEDUP_REMOVED lines=13> */
[----:B------:R0:W5:Y:S04]  /*0320*/  LDG.E R12, desc[UR6][R4.64+0x1c] ;  /* 0x00001c06040c7981 */ /* 0x000168000c1e1900 */
[----:B------:R1:W5:Y:S01]  /*0330*/  LDG.E R13, desc[UR6][R2.64+0x1c] ;  /* 0x00001c06020d7981 */ /* 0x000362000c1e1900 */
[----:B------:R-:W-:-:S04]  /*0340*/  FFMA R7, R7, R6, R26 ;  /* 0x0000000607077223 */ /* 0x000fc8000000001a */
[----:B------:R-:W-:-:S04]  /*0350*/  FFMA R7, R10, R11, R7 ;  /* 0x0000000b0a077223 */ /* 0x000fc80000000007 */
[----:B------:R-:W-:Y:S01]  /*0360*/  FFMA R7, R8, R9, R7 ;  /* 0x0000000908077223 */ /* 0x000fe20000000007 */
        /* <DEDUP_REMOVED lines=20> */
[----:B------:R-:W-:-:S05]  /*04b0*/  FMNMX R7, RZ, R14, !PT ;  /* 0x0000000eff077209 */ /* 0x000fca0007800000 */
[----:B------:R-:W-:Y:S01]  /*04c0*/  STG.E desc[UR6][R4.64], R7 ;  /* 0x0000000704007986 */ /* 0x000fe2000c101906 */
[----:B------:R-:W-:Y:S05]  /*04d0*/  EXIT ;  /* 0x000000000000794d */ /* 0x000fea0003800000 */
.L_x_22:
        /* <DEDUP_REMOVED lines=10> */
.L_x_31:


//--------------------- .text._Z6Pool_2PfS_       --------------------------
	.section	.text._Z6Pool_2PfS_,"ax",@progbits
	.align	128
        .global         _Z6Pool_2PfS_
        .type           _Z6Pool_2PfS_,@function
        .size           _Z6Pool_2PfS_,(.L_x_32 - _Z6Pool_2PfS_)
        .other          _Z6Pool_2PfS_,@"STO_CUDA_ENTRY STV_DEFAULT"
_Z6Pool_2PfS_:
.text._Z6Pool_2PfS_:
[----:B------:R-:W-:Y:S01]  /*0000*/  LDC R1, c[0x0][0x37c] ;  /* 0x0000df00ff017b82 */ /* 0x000fe20000000800 */
[----:B------:R-:W0:Y:S07]  /*0010*/  S2R R11, SR_CTAID.X ;  /* 0x00000000000b7919 */ /* 0x000e2e0000002500 */
[----:B------:R-:W1:Y:S01]  /*0020*/  LDC.64 R2, c[0x0][0x380] ;  /* 0x0000e000ff027b82 */ /* 0x000e620000000a00 */
[----:B------:R-:W2:Y:S01]  /*0030*/  LDCU.64 UR4, c[0x0][0x358] ;  /* 0x00006b00ff0477ac */ /* 0x000ea20008000a00 */
[----:B------:R-:W0:Y:S01]  /*0040*/  S2R R8, SR_TID.X ;  /* 0x0000000000087919 */ /* 0x000e220000002100 */
[----:B------:R-:W3:Y:S01]  /*0050*/  S2R R13, SR_TID.Y ;  /* 0x00000000000d7919 */ /* 0x000ee20000002200 */
[----:B0-----:R-:W-:-:S04]  /*0060*/  LEA R0, R11, R8, 0x2 ;  /* 0x000000080b007211 */ /* 0x001fc800078e10ff */
[----:B---3--:R-:W-:-:S05]  /*0070*/  LEA R0, R0, R13, 0x3 ;  /* 0x0000000d00007211 */ /* 0x008fca00078e18ff */
[----:B------:R-:W-:-:S04]  /*0080*/  IMAD.SHL.U32 R5, R0, 0x2, RZ ;  /* 0x0000000200057824 */ /* 0x000fc800078e00ff */
[----:B-1----:R-:W-:Y:S02]  /*0090*/  IMAD.WIDE.U32 R2, R5, 0x4, R2 ;  /* 0x0000000405027825 */ /* 0x002fe400078e0002 */
[----:B------:R-:W0:Y:S03]  /*00a0*/  LDC.64 R4, c[0x0][0x388] ;  /* 0x0000e200ff047b82 */ /* 0x000e260000000a00 */
[----:B--2---:R-:W2:Y:S04]  /*00b0*/  LDG.E R0, desc[UR4][R2.64] ;  /* 0x0000000402007981 */ /* 0x004ea8000c1e1900 */
[----:B------:R-:W2:Y:S04]  /*00c0*/  LDG.E R7, desc[UR4][R2.64+0x20] ;  /* 0x0000200402077981 */ /* 0x000ea8000c1e1900 */
[----:B------:R-:W2:Y:S04]  /*00d0*/  LDG.E R6, desc[UR4][R2.64+0x4] ;  /* 0x0000040402067981 */ /* 0x000ea8000c1e1900 */
[----:B------:R-:W3:Y:S01]  /*00e0*/  LDG.E R9, desc[UR4][R2.64+0x24] ;  /* 0x0000240402097981 */ /* 0x000ee2000c1e1900 */
[----:B------:R-:W-:-:S05]  /*00f0*/  LEA R8, R8, R13, 0x2 ;  /* 0x0000000d08087211 */ /* 0x000fca00078e10ff */
[----:B------:R-:W-:-:S04]  /*0100*/  IMAD R11, R11, 0x10, R8 ;  /* 0x000000100b0b7824 */ /* 0x000fc800078e0208 */
[----:B0-----:R-:W-:Y:S01]  /*0110*/  IMAD.WIDE.U32 R4, R11, 0x4, R4 ;  /* 0x000000040b047825 */ /* 0x001fe200078e0004 */
[----:B--2---:R-:W-:-:S04]  /*0120*/  FMNMX3 R0, R0, R7, R6, !PT ;  /* 0x0000000700007276 */ /* 0x004fc80007800006 */
[----:B---3--:R-:W-:-:S05]  /*0130*/  FMNMX R9, R0, R9, !PT ;  /* 0x0000000900097209 */ /* 0x008fca0007800000 */
[----:B------:R-:W-:Y:S01]  /*0140*/  STG.E desc[UR4][R4.64], R9 ;  /* 0x0000000904007986 */ /* 0x000fe2000c101904 */
[----:B------:R-:W-:Y:S05]  /*0150*/  EXIT ;  /* 0x000000000000794d */ /* 0x000fea0003800000 */
.L_x_23:
        /* <DEDUP_REMOVED lines=10> */
.L_x_32:


//--------------------- .text._Z6Conv_2PfS_S_S_   --------------------------
	.section	.text._Z6Conv_2PfS_S_S_,"ax",@progbits
	.align	128
        .global         _Z6Conv_2PfS_S_S_
        .type           _Z6Conv_2PfS_S_S_,@function
        .size           _Z6Conv_2PfS_S_S_,(.L_x_33 - _Z6Conv_2PfS_S_S_)
        .other          _Z6Conv_2PfS_S_S_,@"STO_CUDA_ENTRY STV_DEFAULT"
_Z6Conv_2PfS_S_S_:
.text._Z6Conv_2PfS_S_S_:
[----:B------:R-:W-:Y:S01]  /*0000*/  LDC R1, c[0x0][0x37c] ;  /* 0x0000df00ff017b82 */ /* 0x000fe20000000800 */
[----:B------:R-:W0:Y:S07]  /*0010*/  S2R R0, SR_TID.Y ;  /* 0x0000000000007919 */ /* 0x000e2e0000002200 */
[----:B------:R-:W1:Y:S01]  /*0020*/  LDC.64 R8, c[0x0][0x390] ;  /* 0x0000e400ff087b82 */ /* 0x000e620000000a00 */
[----:B------:R-:W2:Y:S01]  /*0030*/  LDCU.64 UR4, c[0x0][0x380] ;  /* 0x00007000ff0477ac */ /* 0x000ea20008000a00 */
[----:B------:R-:W3:Y:S01]  /*0040*/  S2R R7, SR_TID.X ;  /* 0x0000000000077919 */ /* 0x000ee20000002100 */
[----:B------:R-:W4:Y:S01]  /*0050*/  LDCU.64 UR6, c[0x0][0x358] ;  /* 0x00006b00ff0677ac */ /* 0x000f220008000a00 */
[----:B------:R-:W1:Y:S01]  /*0060*/  S2R R6, SR_CTAID.X ;  /* 0x0000000000067919 */ /* 0x000e620000002500 */
[----:B0-----:R-:W-:-:S04]  /*0070*/  IMAD.WIDE.U32 R2, R0, 0x4, RZ ;  /* 0x0000000400027825 */ /* 0x001fc800078e00ff */
[----:B---3--:R-:W-:-:S04]  /*0080*/  IMAD.WIDE.U32 R4, R7, 0x30, R2 ;  /* 0x0000003007047825 */ /* 0x008fc800078e0002 */
[----:B-1----:R-:W-:Y:S01]  /*0090*/  IMAD.WIDE.U32 R2, R6, 0x7d0, R8 ;  /* 0x000007d006027825 */ /* 0x002fe200078e0008 */
[----:B--2---:R-:W-:Y:S01]  /*00a0*/  IADD3 R8, P1, PT, R4, UR4, RZ ;  /* 0x0000000404087c10 */ /* 0x004fe2000ff3e0ff */
[----:B------:R-:W-:Y:S01]  /*00b0*/  UMOV UR4, URZ ;  /* 0x000000ff00047c82 */ /* 0x000fe20008000000 */
[----:B------:R-:W-:Y:S02]  /*00c0*/  IADD3 R4, P0, PT, R2, 0x30, RZ ;  /* 0x0000003002047810 */ /* 0x000fe40007f1e0ff */
[----:B------:R-:W-:Y:S01]  /*00d0*/  IADD3 R2, P2, PT, R8, 0x68, RZ ;  /* 0x0000006808027810 */ /* 0x000fe20007f5e0ff */
[----:B------:R-:W-:Y:S01]  /*00e0*/  HFMA2 R8, -RZ, RZ, 0, 0 ;  /* 0x00000000ff087431 */ /* 0x000fe200000001ff */
[----:B------:R-:W-:Y:S02]  /*00f0*/  IADD3.X R9, PT, PT, RZ, R3, RZ, P0, !PT ;  /* 0x00000003ff097210 */ /* 0x000fe400007fe4ff */
[----:B----4-:R-:W-:-:S09]  /*0100*/  IADD3.X R3, PT, PT, RZ, UR5, R5, P2, P1 ;  /* 0x00000005ff037c10 */ /* 0x010fd200097e2405 */
.L_x_24:
[----:B------:R-:W-:Y:S01]  /*0110*/  MOV R5, R9 ;  /* 0x0000000900057202 */ /* 0x000fe20000000f00 */
[----:B------:R-:W2:Y:S04]  /*0120*/  LDG.E R26, desc[UR6][R2.64+-0x64] ;  /* 0xffff9c06021a7981 */ /* 0x000ea8000c1e1900 */
[----:B------:R-:W3:Y:S04]  /*0130*/  LDG.E R9, desc[UR6][R2.64+-0x68] ;  /* 0xffff980602097981 */ /* 0x000ee8000c1e1900 */
[----:B------:R-:W3:Y:S04]  /*0140*/  LDG.E R18, desc[UR6][R4.64+-0x30] ;  /* 0xffffd00604127981 */ /* 0x000ee8000c1e1900 */
[----:B------:R-:W2:Y:S04]  /*0150*/  LDG.E R19, desc[UR6][R4.64+-0x2c] ;  /* 0xffffd40604137981 */ /* 0x000ea8000c1e1900 */
        /* <DEDUP_REMOVED lines=14> */
[----:B---3--:R-:W-:-:S03]  /*0240*/  FFMA R9, R9, R18, R8 ;  /* 0x0000001209097223 */ /* 0x008fc60000000008 */
[----:B------:R-:W3:Y:S01]  /*0250*/  LDG.E R8, desc[UR6][R2.64+-0x28] ;  /* 0xffffd80602087981 */ /* 0x000ee2000c1e1900 */
[----:B--2---:R-:W-:-:S03]  /*0260*/  FFMA R26, R26, R19, R9 ;  /* 0x000000131a1a7223 */ /* 0x004fc60000000009 */
[----:B------:R-:W3:Y:S04]  /*0270*/  LDG.E R9, desc[UR6][R4.64+-0xc] ;  /* 0xfffff40604097981 */ /* 0x000ee8000c1e1900 */
[----:B------:R-:W2:Y:S01]  /*0280*/  LDG.E R18, desc[UR6][R4.64+0x4] ;  /* 0x0000040604127981 */ /* 0x000ea2000c1e1900 */
[----:B----4-:R-:W-:-:S03]  /*0290*/  FFMA R19, R11, R10, R26 ;  /* 0x0000000a0b137223 */ /* 0x010fc6000000001a */
[----:B------:R-:W4:Y:S04]  /*02a0*/  LDG.E R10, desc[UR6][R2.64+-0x8] ;  /* 0xfffff806020a7981 */ /* 0x000f28000c1e1900 */
[----:B------:R-:W4:Y:S01]  /*02b0*/  LDG.E R11, desc[UR6][R4.64+-0x8] ;  /* 0xfffff806040b7981 */ /* 0x000f22000c1e1900 */
[----:B-----5:R-:W-:-:S03]  /*02c0*/  FFMA R19, R12, R13, R19 ;  /* 0x0000000d0c137223 */ /* 0x020fc60000000013 */
[----:B------:R-:W5:Y:S04]  /*02d0*/  LDG.E R12, desc[UR6][R2.64+-0x4] ;  /* 0xfffffc06020c7981 */ /* 0x000f68000c1e1900 */
[----:B------:R-:W5:Y:S01]  /*02e0*/  LDG.E R13, desc[UR6][R4.64+-0x4] ;  /* 0xfffffc06040d7981 */ /* 0x000f62000c1e1900 */
[----:B------:R-:W-:-:S03]  /*02f0*/  FFMA R19, R14, R15, R19 ;  /* 0x0000000f0e137223 */ /* 0x000fc60000000013 */
[----:B------:R-:W2:Y:S04]  /*0300*/  LDG.E R14, desc[UR6][R2.64] ;  /* 0x00000006020e7981 */ /* 0x000ea8000c1e1900 */
[----:B------:R-:W2:Y:S01]  /*0310*/  LDG.E R15, desc[UR6][R4.64] ;  /* 0x00000006040f7981 */ /* 0x000ea2000c1e1900 */
[----:B------:R-:W-:-:S03]  /*0320*/  FFMA R27, R16, R17, R19 ;  /* 0x00000011101b7223 */ /* 0x000fc60000000013 */
[----:B------:R-:W2:Y:S04]  /*0330*/  LDG.E R19, desc[UR6][R2.64+0x4] ;  /* 0x0000040602137981 */ /* 0x000ea8000c1e1900 */
[----:B------:R-:W2:Y:S04]  /*0340*/  LDG.E R17, desc[UR6][R2.64+0x8] ;  /* 0x0000080602117981 */ /* 0x000ea8000c1e1900 */
[----:B------:R-:W2:Y:S01]  /*0350*/  LDG.E R16, desc[UR6][R4.64+0x8] ;  /* 0x0000080604107981 */ /* 0x000ea2000c1e1900 */
[----:B------:R-:W-:-:S03]  /*0360*/  FFMA R27, R20, R21, R27 ;  /* 0x00000015141b7223 */ /* 0x000fc6000000001b */
[----:B------:R-:W2:Y:S04]  /*0370*/  LDG.E R21, desc[UR6][R2.64+0x28] ;  /* 0x0000280602157981 */ /* 0x000ea8000c1e1900 */
[----:B------:R-:W2:Y:S01]  /*0380*/  LDG.E R20, desc[UR6][R4.64+0xc] ;  /* 0x00000c0604147981 */ /* 0x000ea2000c1e1900 */
[----:B------:R-:W-:-:S03]  /*0390*/  FFMA R23, R22, R23, R27 ;  /* 0x0000001716177223 */ /* 0x000fc6000000001b */
[----:B------:R-:W2:Y:S01]  /*03a0*/  LDG.E R22, desc[UR6][R4.64+0x10] ;  /* 0x0000100604167981 */ /* 0x000ea2000c1e1900 */
[----:B------:R-:W-:-:S03]  /*03b0*/  FFMA R25, R24, R25, R23 ;  /* 0x0000001918197223 */ /* 0x000fc60000000017 */
        /* <DEDUP_REMOVED lines=24> */
[----:B------:R-:W-:Y:S01]  /*0540*/  FFMA R23, R23, R22, R26 ;  /* 0x0000001617177223 */ /* 0x000fe2000000001a */
[----:B------:R-:W-:-:S04]  /*0550*/  UIADD3 UR4, UPT, UPT, UR4, 0x1, URZ ;  /* 0x0000000104047890 */ /* 0x000fc8000fffe0ff */
[----:B------:R-:W-:Y:S01]  /*0560*/  UISETP.NE.AND UP0, UPT, UR4, 0x14, UPT ;  /* 0x000000140400788c */ /* 0x000fe2000bf05270 */
[----:B0-----:R-:W-:Y:S02]  /*0570*/  IADD3 R2, P1, PT, R2, 0x240, RZ ;  /* 0x0000024002027810 */ /* 0x001fe40007f3e0ff */
[----:B-1----:R-:W-:Y:S02]  /*0580*/  IADD3 R4, P0, PT, R4, 0x64, RZ ;  /* 0x0000006404047810 */ /* 0x002fe40007f1e0ff */
[----:B------:R-:W-:Y:S01]  /*0590*/  IADD3.X R3, PT, PT, RZ, R3, RZ, P1, !PT ;  /* 0x00000003ff037210 */ /* 0x000fe20000ffe4ff */
[----:B---3--:R-:W-:-:S04]  /*05a0*/  FFMA R9, R8, R9, R23 ;  /* 0x0000000908097223 */ /* 0x008fc80000000017 */
[----:B----4-:R-:W-:-:S04]  /*05b0*/  FFMA R9, R10, R11, R9 ;  /* 0x0000000b0a097223 */ /* 0x010fc80000000009 */
[----:B-----5:R-:W-:-:S04]  /*05c0*/  FFMA R9, R12, R13, R9 ;  /* 0x0000000d0c097223 */ /* 0x020fc80000000009 */
[----:B--2---:R-:W-:-:S04]  /*05d0*/  FFMA R9, R14, R15, R9 ;  /* 0x0000000f0e097223 */ /* 0x004fc80000000009 */
[----:B------:R-:W-:-:S04]  /*05e0*/  FFMA R9, R18, R19, R9 ;  /* 0x0000001312097223 */ /* 0x000fc80000000009 */
[----:B------:R-:W-:Y:S01]  /*05f0*/  FFMA R24, R24, R25, R9 ;  /* 0x0000001918187223 */ /* 0x000fe20000000009 */
[----:B------:R-:W-:-:S03]  /*0600*/  IADD3.X R9, PT, PT, RZ, R5, RZ, P0, !PT ;  /* 0x00000005ff097210 */ /* 0x000fc600007fe4ff */
[----:B------:R-:W-:-:S04]  /*0610*/  FFMA R17, R17, R16, R24 ;  /* 0x0000001011117223 */ /* 0x000fc80000000018 */
[----:B------:R-:W-:Y:S01]  /*0620*/  FFMA R8, R20, R21, R17 ;  /* 0x0000001514087223 */ /* 0x000fe20000000011 */
[----:B------:R-:W-:Y:S06]  /*0630*/  BRA.U UP0, `(.L_x_24) ;  /* 0xfffffff900b47547 */ /* 0x000fec000b83ffff */
[----:B------:R-:W0:Y:S08]  /*0640*/  LDC.64 R2, c[0x0][0x398] ;  /* 0x0000e600ff027b82 */ /* 0x000e300000000a00 */
[----:B------:R-:W1:Y:S01]  /*0650*/  LDC.64 R4, c[0x0][0x388] ;  /* 0x0000e200ff047b82 */ /* 0x000e620000000a00 */
[----:B0-----:R-:W-:-:S06]  /*0660*/  IMAD.WIDE.U32 R2, R6, 0x4, R2 ;  /* 0x0000000406027825 */ /* 0x001fcc00078e0002 */
[----:B------:R-:W2:Y:S01]  /*0670*/  LDG.E R3, desc[UR6][R2.64] ;  /* 0x0000000602037981 */ /* 0x000ea2000c1e1900 */
[----:B------:R-:W-:-:S04]  /*0680*/  LEA R7, R7, R0, 0x3 ;  /* 0x0000000007077211 */ /* 0x000fc800078e18ff */
[----:B------:R-:W-:-:S05]  /*0690*/  LEA R7, R6, R7, 0x6 ;  /* 0x0000000706077211 */ /* 0x000fca00078e30ff */
[----:B-1----:R-:W-:-:S04]  /*06a0*/  IMAD.WIDE.U32 R4, R7, 0x4, R4 ;  /* 0x0000000407047825 */ /* 0x002fc800078e0004 */
[----:B--2---:R-:W-:-:S05]  /*06b0*/  FADD R7, R8, R3 ;  /* 0x0000000308077221 */ /* 0x004fca0000000000 */
[----:B------:R-:W-:Y:S01]  /*06c0*/  STG.E desc[UR6][R4.64], R7 ;  /* 0x0000000704007986 */ /* 0x000fe2000c101906 */
[----:B------:R-:W-:Y:S05]  /*06d0*/  EXIT ;  /* 0x000000000000794d */ /* 0x000fea0003800000 */
.L_x_25:
        /* <DEDUP_REMOVED lines=10> */
.L_x_33:


//--------------------- .text._Z6Pool_1PfS_       --------------------------
	.section	.text._Z6Pool_1PfS_,"ax",@progbits
	.align	128
        .global         _Z6Pool_1PfS_
        .type           _Z6Pool_1PfS_,@function
        .size           _Z6Pool_1PfS_,(.L_x_34 - _Z6Pool_1PfS_)
        .other          _Z6Pool_1PfS_,@"STO_CUDA_ENTRY STV_DEFAULT"
_Z6Pool_1PfS_:
.text._Z6Pool_1PfS_:
[----:B------:R-:W-:Y:S01]  /*0000*/  LDC R1, c[0x0][0x37c] ;  /* 0x0000df00ff017b82 */ /* 0x000fe20000000800 */
[----:B------:R-:W0:Y:S07]  /*0010*/  S2R R11, SR_CTAID.X ;  /* 0x00000000000b7919 */ /* 0x000e2e0000002500 */
[----:B------:R-:W1:Y:S01]  /*0020*/  LDC.64 R2, c[0x0][0x380] ;  /* 0x0000e000ff027b82 */ /* 0x000e620000000a00 */
[----:B------:R-:W2:Y:S01]  /*0030*/  LDCU.64 UR4, c[0x0][0x358] ;  /* 0x00006b00ff0477ac */ /* 0x000ea20008000a00 */
[----:B------:R-:W0:Y:S01]  /*0040*/  S2R R8, SR_TID.X ;  /* 0x0000000000087919 */ /* 0x000e220000002100 */
[----:B------:R-:W3:Y:S01]  /*0050*/  S2R R13, SR_TID.Y ;  /* 0x00000000000d7919 */ /* 0x000ee20000002200 */
[----:B0-----:R-:W-:-:S04]  /*0060*/  IMAD R0, R11, 0xc, R8 ;  /* 0x0000000c0b007824 */ /* 0x001fc800078e0208 */
[----:B---3--:R-:W-:-:S05]  /*0070*/  IMAD R0, R0, 0x18, R13 ;  /* 0x0000001800007824 */ /* 0x008fca00078e020d */
[----:B------:R-:W-:-:S05]  /*0080*/  SHF.L.U32 R5, R0, 0x1, RZ ;  /* 0x0000000100057819 */ /* 0x000fca00000006ff */
[----:B-1----:R-:W-:Y:S02]  /*0090*/  IMAD.WIDE.U32 R2, R5, 0x4, R2 ;  /* 0x0000000405027825 */ /* 0x002fe400078e0002 */
[----:B------:R-:W0:Y:S03]  /*00a0*/  LDC.64 R4, c[0x0][0x388] ;  /* 0x0000e200ff047b82 */ /* 0x000e260000000a00 */
[----:B--2---:R-:W2:Y:S04]  /*00b0*/  LDG.E R0, desc[UR4][R2.64] ;  /* 0x0000000402007981 */ /* 0x004ea8000c1e1900 */
[----:B------:R-:W2:Y:S04]  /*00c0*/  LDG.E R7, desc[UR4][R2.64+0x4] ;  /* 0x0000040402077981 */ /* 0x000ea8000c1e1900 */
[----:B------:R-:W2:Y:S04]  /*00d0*/  LDG.E R6, desc[UR4][R2.64+0x60] ;  /* 0x0000600402067981 */ /* 0x000ea8000c1e1900 */
[----:B------:R-:W3:Y:S01]  /*00e0*/  LDG.E R9, desc[UR4][R2.64+0x64] ;  /* 0x0000640402097981 */ /* 0x000ee2000c1e1900 */
[----:B------:R-:W-:-:S04]  /*00f0*/  IMAD R8, R8, 0xc, R13 ;  /* 0x0000000c08087824 */ /* 0x000fc800078e020d */
[----:B------:R-:W-:-:S04]  /*0100*/  IMAD R11, R11, 0x90, R8 ;  /* 0x000000900b0b7824 */ /* 0x000fc800078e0208 */
[----:B0-----:R-:W-:Y:S01]  /*0110*/  IMAD.WIDE.U32 R4, R11, 0x4, R4 ;  /* 0x000000040b047825 */ /* 0x001fe200078e0004 */
[----:B--2---:R-:W-:-:S04]  /*0120*/  FMNMX3 R0, R0, R7, R6, !PT ;  /* 0x0000000700007276 */ /* 0x004fc80007800006 */
[----:B---3--:R-:W-:-:S05]  /*0130*/  FMNMX R9, R0, R9, !PT ;  /* 0x0000000900097209 */ /* 0x008fca0007800000 */
[----:B------:R-:W-:Y:S01]  /*0140*/  STG.E desc[UR4][R4.64], R9 ;  /* 0x0000000904007986 */ /* 0x000fe2000c101904 */
[----:B------:R-:W-:Y:S05]  /*0150*/  EXIT ;  /* 0x000000000000794d */ /* 0x000fea0003800000 */
.L_x_26:
        /* <DEDUP_REMOVED lines=10> */
.L_x_34:


//--------------------- .text._Z6Conv_1PfS_S_S_   --------------------------
	.section	.text._Z6Conv_1PfS_S_S_,"ax",@progbits
	.align	128
        .global         _Z6Conv_1PfS_S_S_
        .type           _Z6Conv_1PfS_S_S_,@function
        .size           _Z6Conv_1PfS_S_S_,(.L_x_35 - _Z6Conv_1PfS_S_S_)
        .other          _Z6Conv_1PfS_S_S_,@"STO_CUDA_ENTRY STV_DEFAULT"
_Z6Conv_1PfS_S_S_:
.text._Z6Conv_1PfS_S_S_:
[----:B------:R-:W-:Y:S01]  /*0000*/  LDC R1, c[0x0][0x37c] ;  /* 0x0000df00ff017b82 */ /* 0x000fe20000000800 */
[----:B------:R-:W0:Y:S07]  /*0010*/  S2R R11, SR_CTAID.X ;  /* 0x00000000000b7919 */ /* 0x000e2e0000002500 */
[----:B------:R-:W1:Y:S01]  /*0020*/  LDC.64 R4, c[0x0][0x390] ;  /* 0x0000e400ff047b82 */ /* 0x000e620000000a00 */
[----:B------:R-:W2:Y:S01]  /*0030*/  LDCU.64 UR4, c[0x0][0x358] ;  /* 0x00006b00ff0477ac */ /* 0x000ea20008000a00 */
[----:B------:R-:W3:Y:S01]  /*0040*/  S2R R12, SR_TID.X ;  /* 0x00000000000c7919 */ /* 0x000ee20000002100 */
[----:B------:R-:W3:Y:S05]  /*0050*/  S2R R9, SR_TID.Y ;  /* 0x0000000000097919 */ /* 0x000eea0000002200 */
[----:B------:R-:W4:Y:S01]  /*0060*/  LDC.64 R6, c[0x0][0x380] ;  /* 0x0000e000ff067b82 */ /* 0x000f220000000a00 */
[----:B0-----:R-:W-:-:S04]  /*0070*/  IMAD R3, R11, 0x19, RZ ;  /* 0x000000190b037824 */ /* 0x001fc800078e02ff */
[----:B-1----:R-:W-:-:S04]  /*0080*/  IMAD.WIDE.U32 R4, R3, 0x4, R4 ;  /* 0x0000000403047825 */ /* 0x002fc800078e0004 */
[----:B---3--:R-:W-:Y:S01]  /*0090*/  IMAD R9, R12, 0x1c, R9 ;  /* 0x0000001c0c097824 */ /* 0x008fe200078e0209 */
[----:B--2---:R-:W2:Y:S03]  /*00a0*/  LDG.E R0, desc[UR4][R4.64] ;  /* 0x0000000404007981 */ /* 0x004ea6000c1e1900 */
[----:B----4-:R-:W-:Y:S01]  /*00b0*/  IMAD.WIDE.U32 R6, R9, 0x4, R6 ;  /* 0x0000000409067825 */ /* 0x010fe200078e0006 */
[----:B------:R-:W3:Y:S04]  /*00c0*/  LDG.E R19, desc[UR4][R4.64+0x4] ;  /* 0x0000040404137981 */ /* 0x000ee8000c1e1900 */
[----:B------:R-:W2:Y:S04]  /*00d0*/  LDG.E R17, desc[UR4][R6.64] ;  /* 0x0000000406117981 */ /* 0x000ea8000c1e1900 */
        /* <DEDUP_REMOVED lines=19> */
[----:B--2---:R-:W-:-:S03]  /*0210*/  FFMA R0, R0, R17, RZ ;  /* 0x0000001100007223 */ /* 0x004fc600000000ff */
[----:B------:R-:W2:Y:S01]  /*0220*/  LDG.E R17, desc[UR4][R6.64+0xe8] ;  /* 0x0000e80406117981 */ /* 0x000ea2000c1e1900 */
[----:B---3--:R-:W-:-:S03]  /*0230*/  FFMA R0, R19, R14, R0 ;  /* 0x0000000e13007223 */ /* 0x008fc60000000000 */
[----:B------:R-:W3:Y:S04]  /*0240*/  LDG.E R14, desc[UR4][R4.64+0x28] ;  /* 0x00002804040e7981 */ /* 0x000ee8000c1e1900 */
[----:B------:R-:W3:Y:S01]  /*0250*/  LDG.E R19, desc[UR4][R6.64+0xe0] ;  /* 0x0000e00406137981 */ /* 0x000ee2000c1e1900 */
[----:B----4-:R-:W-:-:S03]  /*0260*/  FFMA R29, R29, R24, R0 ;  /* 0x000000181d1d7223 */ /* 0x010fc60000000000 */
[----:B------:R-:W4:Y:S01]  /*0270*/  LDG.E R24, desc[UR4][R6.64+0x150] ;  /* 0x0001500406187981 */ /* 0x000f22000c1e1900 */
[----:B-----5:R-:W-:-:S03]  /*0280*/  FFMA R29, R2, R3, R29 ;  /* 0x00000003021d7223 */ /* 0x020fc6000000001d */
[----:B------:R-:W5:Y:S04]  /*0290*/  LDG.E R2, desc[UR4][R4.64+0x2c] ;  /* 0x00002c0404027981 */ /* 0x000f68000c1e1900 */
[----:B------:R-:W5:Y:S01]  /*02a0*/  LDG.E R3, desc[UR4][R6.64+0xe4] ;  /* 0x0000e40406037981 */ /* 0x000f62000c1e1900 */
[----:B------:R-:W-:-:S03]  /*02b0*/  FFMA R0, R8, R15, R29 ;  /* 0x0000000f08007223 */ /* 0x000fc6000000001d */
[----:B------:R-:W2:Y:S04]  /*02c0*/  LDG.E R8, desc[UR4][R4.64+0x30] ;  /* 0x0000300404087981 */ /* 0x000ea8000c1e1900 */
[----:B------:R-:W4:Y:S01]  /*02d0*/  LDG.E R15, desc[UR4][R6.64+0xec] ;  /* 0x0000ec04060f7981 */ /* 0x000f22000c1e1900 */
[----:B------:R-:W-:-:S03]  /*02e0*/  FFMA R29, R13, R10, R0 ;  /* 0x0000000a0d1d7223 */ /* 0x000fc60000000000 */
[----:B------:R-:W4:Y:S04]  /*02f0*/  LDG.E R10, desc[UR4][R4.64+0x34] ;  /* 0x00003404040a7981 */ /* 0x000f28000c1e1900 */
[----:B------:R-:W4:Y:S04]  /*0300*/  LDG.E R0, desc[UR4][R4.64+0x38] ;  /* 0x0000380404007981 */ /* 0x000f28000c1e1900 */
[----:B------:R-:W4:Y:S01]  /*0310*/  LDG.E R13, desc[UR4][R6.64+0xf0] ;  /* 0x0000f004060d7981 */ /* 0x000f22000c1e1900 */
[----:B------:R-:W-:-:S03]  /*0320*/  FFMA R23, R18, R23, R29 ;  /* 0x0000001712177223 */ /* 0x000fc6000000001d */
[----:B------:R-:W4:Y:S01]  /*0330*/  LDG.E R18, desc[UR4][R4.64+0x48] ;  /* 0x0000480404127981 */ /* 0x000f22000c1e1900 */
[----:B------:R-:W-:-:S03]  /*0340*/  FFMA R23, R20, R25, R23 ;  /* 0x0000001914177223 */ /* 0x000fc60000000017 */
[----:B------:R-:W4:Y:S04]  /*0350*/  LDG.E R25, desc[UR4][R6.64+0x154] ;  /* 0x0001540406197981 */ /* 0x000f28000c1e1900 */
[----:B------:R-:W4:Y:S01]  /*0360*/  LDG.E R20, desc[UR4][R4.64+0x44] ;  /* 0x0000440404147981 */ /* 0x000f22000c1e1900 */
[----:B------:R-:W-:-:S03]  /*0370*/  FFMA R23, R22, R27, R23 ;  /* 0x0000001b16177223 */ /* 0x000fc60000000017 */
[----:B------:R-:W4:Y:S04]  /*0380*/  LDG.E R27, desc[UR4][R4.64+0x3c] ;  /* 0x00003c04041b7981 */ /* 0x000f28000c1e1900 */
[----:B------:R-:W4:Y:S01]  /*0390*/  LDG.E R22, desc[UR4][R4.64+0x40] ;  /* 0x0000400404167981 */ /* 0x000f22000c1e1900 */
[----:B------:R-:W-:-:S03]  /*03a0*/  FFMA R21, R16, R21, R23 ;  /* 0x0000001510157223 */ /* 0x000fc60000000017 */
[----:B------:R-:W4:Y:S04]  /*03b0*/  LDG.E R23, desc[UR4][R6.64+0x158] ;  /* 0x0001580406177981 */ /* 0x000f28000c1e1900 */
[----:B------:R-:W4:Y:S04]  /*03c0*/  LDG.E R16, desc[UR4][R4.64+0x50] ;  /* 0x0000500404107981 */ /* 0x000f28000c1e1900 */
[----:B------:R-:W4:Y:S01]  /*03d0*/  LDG.E R29, desc[UR4][R6.64+0x1cc] ;  /* 0x0001cc04061d7981 */ /* 0x000f22000c1e1900 */
[----:B---3--:R-:W-:-:S03]  /*03e0*/  FFMA R19, R14, R19, R21 ;  /* 0x000000130e137223 */ /* 0x008fc60000000015 */
[----:B------:R-:W3:Y:S04]  /*03f0*/  LDG.E R21, desc[UR4][R6.64+0x15c] ;  /* 0x00015c0406157981 */ /* 0x000ee8000c1e1900 */
[----:B------:R-:W3:Y:S01]  /*0400*/  LDG.E R14, desc[UR4][R4.64+0x54] ;  /* 0x00005404040e7981 */ /* 0x000ee2000c1e1900 */
[----:B-----5:R-:W-:Y:S02]  /*0410*/  FFMA R19, R2, R3, R19 ;  /* 0x0000000302137223 */ /* 0x020fe40000000013 */
[----:B------:R-:W0:Y:S02]  /*0420*/  LDC.64 R2, c[0x0][0x398] ;  /* 0x0000e600ff027b82 */ /* 0x000e240000000a00 */
[----:B--2---:R-:W-:Y:S02]  /*0430*/  FFMA R17, R8, R17, R19 ;  /* 0x0000001108117223 */ /* 0x004fe40000000013 */
[----:B------:R-:W2:Y:S04]  /*0440*/  LDG.E R19, desc[UR4][R4.64+0x4c] ;  /* 0x00004c0404137981 */ /* 0x000ea8000c1e1900 */
[----:B------:R-:W2:Y:S01]  /*0450*/  LDG.E R8, desc[UR4][R6.64+0x160] ;  /* 0x0001600406087981 */ /* 0x000ea2000c1e1900 */
[----:B----4-:R-:W-:-:S03]  /*0460*/  FFMA R15, R10, R15, R17 ;  /* 0x0000000f0a0f7223 */ /* 0x010fc60000000011 */
[----:B------:R-:W4:Y:S04]  /*0470*/  LDG.E R17, desc[UR4][R6.64+0x1c0] ;  /* 0x0001c00406117981 */ /* 0x000f28000c1e1900 */
[----:B------:R-:W5:Y:S01]  /*0480*/  LDG.E R10, desc[UR4][R4.64+0x5c] ;  /* 0x00005c04040a7981 */ /* 0x000f62000c1e1900 */
[----:B------:R-:W-:-:S03]  /*0490*/  FFMA R0, R0, R13, R15 ;  /* 0x0000000d00007223 */ /* 0x000fc6000000000f */
[----:B------:R-:W5:Y:S04]  /*04a0*/  LDG.E R15, desc[UR4][R6.64+0x1c4] ;  /* 0x0001c404060f7981 */ /* 0x000f68000c1e1900 */
[----:B------:R-:W5:Y:S01]  /*04b0*/  LDG.E R13, desc[UR4][R4.64+0x58] ;  /* 0x00005804040d7981 */ /* 0x000f62000c1e1900 */
[----:B0-----:R-:W-:-:S03]  /*04c0*/  IMAD.WIDE.U32 R2, R11, 0x4, R2 ;  /* 0x000000040b027825 */ /* 0x001fc600078e0002 */
[----:B------:R-:W5:Y:S04]  /*04d0*/  LDG.E R7, desc[UR4][R6.64+0x1d0] ;  /* 0x0001d00406077981 */ /* 0x000f68000c1e1900 */
[----:B------:R-:W5:Y:S01]  /*04e0*/  LDG.E R2, desc[UR4][R2.64] ;  /* 0x0000000402027981 */ /* 0x000f62000c1e1900 */
[----:B------:R-:W-:-:S04]  /*04f0*/  FFMA R27, R27, R24, R0 ;  /* 0x000000181b1b7223 */ /* 0x000fc80000000000 */
[----:B------:R-:W-:-:S04]  /*0500*/  FFMA R25, R22, R25, R27 ;  /* 0x0000001916197223 */ /* 0x000fc8000000001b */
[----:B------:R-:W-:Y:S01]  /*0510*/  FFMA R23, R20, R23, R25 ;  /* 0x0000001714177223 */ /* 0x000fe20000000019 */
[----:B------:R-:W-:-:S04]  /*0520*/  IMAD R12, R12, -0x4, R9 ;  /* 0xfffffffc0c0c7824 */ /* 0x000fc800078e0209 */
[----:B------:R-:W-:Y:S02]  /*0530*/  IMAD R11, R11, 0x240, R12 ;  /* 0x000002400b0b7824 */ /* 0x000fe400078e020c */
[----:B---3--:R-:W-:Y:S02]  /*0540*/  FFMA R18, R18, R21, R23 ;  /* 0x0000001512127223 */ /* 0x008fe40000000017 */
[----:B------:R-:W0:Y:S02]  /*0550*/  LDC.64 R20, c[0x0][0x388] ;  /* 0x0000e200ff147b82 */ /* 0x000e240000000a00 */
[----:B--2---:R-:W-:-:S04]  /*0560*/  FFMA R19, R19, R8, R18 ;  /* 0x0000000813137223 */ /* 0x004fc80000000012 */
[----:B----4-:R-:W-:-:S04]  /*0570*/  FFMA R17, R16, R17, R19 ;  /* 0x0000001110117223 */ /* 0x010fc80000000013 */
[----:B-----5:R-:W-:-:S04]  /*0580*/  FFMA R14, R14, R15, R17 ;  /* 0x0000000f0e0e7223 */ /* 0x020fc80000000011 */
[----:B------:R-:W-:-:S04]  /*0590*/  FFMA R13, R13, R28, R14 ;  /* 0x0000001c0d0d7223 */ /* 0x000fc8000000000e */
[----:B------:R-:W-:-:S04]  /*05a0*/  FFMA R13, R10, R29, R13 ;  /* 0x0000001d0a0d7223 */ /* 0x000fc8000000000d */
[----:B------:R-:W-:Y:S01]  /*05b0*/  FFMA R7, R26, R7, R13 ;  /* 0x000000071a077223 */ /* 0x000fe2000000000d */
[----:B0-----:R-:W-:-:S04]  /*05c0*/  IMAD.WIDE.U32 R20, R11, 0x4, R20 ;  /* 0x000000040b147825 */ /* 0x001fc800078e0014 */
[----:B------:R-:W-:-:S05]  /*05d0*/  FADD R7, R7, R2 ;  /* 0x0000000207077221 */ /* 0x000fca0000000000 */
[----:B------:R-:W-:Y:S01]  /*05e0*/  STG.E desc[UR4][R20.64], R7 ;  /* 0x0000000714007986 */ /* 0x000fe2000c101904 */
[----:B------:R-:W-:Y:S05]  /*05f0*/  EXIT ;  /* 0x000000000000794d */ /* 0x000fea0003800000 */
.L_x_27:
        /* <DEDUP_REMOVED lines=16> */
.L_x_35:


//--------------------- .nv.shared.reserved.0     --------------------------
	.section	.nv.shared.reserved.0,"aw",@nobits
	.weak		__nv_reservedSMEM_offset_0_alias
	.size		__nv_reservedSMEM_offset_0_alias, 0, 64
	.other		__nv_reservedSMEM_offset_0_alias,@"STO_CUDA_RESERVED_SHARED STV_DEFAULT"
__nv_reservedSMEM_offset_0_alias:
	.zero		0
	.zero		64


//--------------------- .nv.constant0._Z7softmaxPf --------------------------
	.section	.nv.constant0._Z7softmaxPf,"a",@progbits
	.sectionflags	@""
	.align	4
.nv.constant0._Z7softmaxPf:
	.zero		904


//--------------------- .nv.constant0._Z4FC_2PfS_S_S_ --------------------------
	.section	.nv.constant0._Z4FC_2PfS_S_S_,"a",@progbits
	.sectionflags	@""
	.align	4
.nv.constant0._Z4FC_2PfS_S_S_:
	.zero		928


//--------------------- .nv.constant0._Z4FC_1PfS_S_S_ --------------------------
	.section	.nv.constant0._Z4FC_1PfS_S_S_,"a",@progbits
	.sectionflags	@""
	.align	4
.nv.constant0._Z4FC_1PfS_S_S_:
	.zero		928


//--------------------- .nv.constant0._Z6Pool_2PfS_ --------------------------
	.section	.nv.constant0._Z6Pool_2PfS_,"a",@progbits
	.sectionflags	@""
	.align	4
.nv.constant0._Z6Pool_2PfS_:
	.zero		912


//--------------------- .nv.constant0._Z6Conv_2PfS_S_S_ --------------------------
	.section	.nv.constant0._Z6Conv_2PfS_S_S_,"a",@progbits
	.sectionflags	@""
	.align	4
.nv.constant0._Z6Conv_2PfS_S_S_:
	.zero		928


//--------------------- .nv.constant0._Z6Pool_1PfS_ --------------------------
	.section	.nv.constant0._Z6Pool_1PfS_,"a",@progbits
	.sectionflags	@""
	.align	4
.nv.constant0._Z6Pool_1PfS_:
	.zero		912


//--------------------- .nv.constant0._Z6Conv_1PfS_S_S_ --------------------------
	.section	.nv.constant0._Z6Conv_1PfS_S_S_,"a",@progbits
	.sectionflags	@""
	.align	4
.nv.constant0._Z6Conv_1PfS_S_S_:
	.zero		928


//--------------------- SYMBOLS --------------------------

	.type		.nv.reservedSmem.offset0,@object
	.size		.nv.reservedSmem.offset0,0x4
